//
// Generated by NVIDIA NVVM Compiler
//
// Compiler Build ID: CL-36424714
// Cuda compilation tools, release 13.0, V13.0.88
// Based on NVVM 20.0.0
//

.version 9.0
.target sm_100
.address_size 64

	// .globl	_Z5isingPiS_

.visible .entry _Z5isingPiS_(
	.param .u64 .ptr .align 1 _Z5isingPiS__param_0,
	.param .u64 .ptr .align 1 _Z5isingPiS__param_1
)
{
	.local .align 16 .b8 	__local_depot0[2048];
	.reg .b64 	%SP;
	.reg .b64 	%SPL;
	.reg .pred 	%p<19>;
	.reg .b16 	%rs<11>;
	.reg .b32 	%r<419>;
	.reg .b32 	%f<30>;
	.reg .b64 	%rd<58>;

	mov.u64 	%SPL, __local_depot0;
	ld.param.u64 	%rd16, [_Z5isingPiS__param_0];
	ld.param.u64 	%rd15, [_Z5isingPiS__param_1];
	cvta.to.global.u64 	%rd1, %rd16;
	add.u64 	%rd2, %SPL, 0;
	mov.u32 	%r52, %ctaid.x;
	mov.u32 	%r53, %ntid.x;
	mov.u32 	%r54, %tid.x;
	mad.lo.s32 	%r1, %r52, %r53, %r54;
	add.s32 	%r400, %r1, 1337;
	mov.b32 	%r397, 0;
$L__BB0_1:
	shl.b32 	%r55, %r400, 13;
	xor.b32  	%r56, %r55, %r400;
	shr.u32 	%r57, %r56, 17;
	xor.b32  	%r58, %r57, %r56;
	shl.b32 	%r59, %r58, 5;
	xor.b32  	%r60, %r59, %r58;
	shl.b32 	%r61, %r58, 1;
	and.b32  	%r62, %r61, 2;
	add.s32 	%r63, %r62, -1;
	mul.wide.u32 	%rd18, %r397, 4;
	add.s64 	%rd19, %rd2, %rd18;
	shl.b32 	%r64, %r60, 13;
	xor.b32  	%r65, %r64, %r60;
	shr.u32 	%r66, %r65, 17;
	xor.b32  	%r67, %r66, %r65;
	shl.b32 	%r68, %r67, 5;
	xor.b32  	%r69, %r68, %r67;
	shl.b32 	%r70, %r67, 1;
	and.b32  	%r71, %r70, 2;
	add.s32 	%r72, %r71, -1;
	shl.b32 	%r73, %r69, 13;
	xor.b32  	%r74, %r73, %r69;
	shr.u32 	%r75, %r74, 17;
	xor.b32  	%r76, %r75, %r74;
	shl.b32 	%r77, %r76, 5;
	xor.b32  	%r78, %r77, %r76;
	shl.b32 	%r79, %r76, 1;
	and.b32  	%r80, %r79, 2;
	add.s32 	%r81, %r80, -1;
	shl.b32 	%r82, %r78, 13;
	xor.b32  	%r83, %r82, %r78;
	shr.u32 	%r84, %r83, 17;
	xor.b32  	%r85, %r84, %r83;
	shl.b32 	%r86, %r85, 5;
	xor.b32  	%r87, %r86, %r85;
	shl.b32 	%r88, %r85, 1;
	and.b32  	%r89, %r88, 2;
	add.s32 	%r90, %r89, -1;
	st.local.v4.u32 	[%rd19], {%r63, %r72, %r81, %r90};
	shl.b32 	%r91, %r87, 13;
	xor.b32  	%r92, %r91, %r87;
	shr.u32 	%r93, %r92, 17;
	xor.b32  	%r94, %r93, %r92;
	shl.b32 	%r95, %r94, 5;
	xor.b32  	%r96, %r95, %r94;
	shl.b32 	%r97, %r94, 1;
	and.b32  	%r98, %r97, 2;
	add.s32 	%r99, %r98, -1;
	shl.b32 	%r100, %r96, 13;
	xor.b32  	%r101, %r100, %r96;
	shr.u32 	%r102, %r101, 17;
	xor.b32  	%r103, %r102, %r101;
	shl.b32 	%r104, %r103, 5;
	xor.b32  	%r105, %r104, %r103;
	shl.b32 	%r106, %r103, 1;
	and.b32  	%r107, %r106, 2;
	add.s32 	%r108, %r107, -1;
	shl.b32 	%r109, %r105, 13;
	xor.b32  	%r110, %r109, %r105;
	shr.u32 	%r111, %r110, 17;
	xor.b32  	%r112, %r111, %r110;
	shl.b32 	%r113, %r112, 5;
	xor.b32  	%r114, %r113, %r112;
	shl.b32 	%r115, %r112, 1;
	and.b32  	%r116, %r115, 2;
	add.s32 	%r117, %r116, -1;
	shl.b32 	%r118, %r114, 13;
	xor.b32  	%r119, %r118, %r114;
	shr.u32 	%r120, %r119, 17;
	xor.b32  	%r121, %r120, %r119;
	shl.b32 	%r122, %r121, 5;
	xor.b32  	%r123, %r122, %r121;
	shl.b32 	%r124, %r121, 1;
	and.b32  	%r125, %r124, 2;
	add.s32 	%r126, %r125, -1;
	st.local.v4.u32 	[%rd19+16], {%r99, %r108, %r117, %r126};
	shl.b32 	%r127, %r123, 13;
	xor.b32  	%r128, %r127, %r123;
	shr.u32 	%r129, %r128, 17;
	xor.b32  	%r130, %r129, %r128;
	shl.b32 	%r131, %r130, 5;
	xor.b32  	%r132, %r131, %r130;
	shl.b32 	%r133, %r130, 1;
	and.b32  	%r134, %r133, 2;
	add.s32 	%r135, %r134, -1;
	shl.b32 	%r136, %r132, 13;
	xor.b32  	%r137, %r136, %r132;
	shr.u32 	%r138, %r137, 17;
	xor.b32  	%r139, %r138, %r137;
	shl.b32 	%r140, %r139, 5;
	xor.b32  	%r141, %r140, %r139;
	shl.b32 	%r142, %r139, 1;
	and.b32  	%r143, %r142, 2;
	add.s32 	%r144, %r143, -1;
	shl.b32 	%r145, %r141, 13;
	xor.b32  	%r146, %r145, %r141;
	shr.u32 	%r147, %r146, 17;
	xor.b32  	%r148, %r147, %r146;
	shl.b32 	%r149, %r148, 5;
	xor.b32  	%r150, %r149, %r148;
	shl.b32 	%r151, %r148, 1;
	and.b32  	%r152, %r151, 2;
	add.s32 	%r153, %r152, -1;
	shl.b32 	%r154, %r150, 13;
	xor.b32  	%r155, %r154, %r150;
	shr.u32 	%r156, %r155, 17;
	xor.b32  	%r157, %r156, %r155;
	shl.b32 	%r158, %r157, 5;
	xor.b32  	%r159, %r158, %r157;
	shl.b32 	%r160, %r157, 1;
	and.b32  	%r161, %r160, 2;
	add.s32 	%r162, %r161, -1;
	st.local.v4.u32 	[%rd19+32], {%r135, %r144, %r153, %r162};
	shl.b32 	%r163, %r159, 13;
	xor.b32  	%r164, %r163, %r159;
	shr.u32 	%r165, %r164, 17;
	xor.b32  	%r166, %r165, %r164;
	shl.b32 	%r167, %r166, 5;
	xor.b32  	%r168, %r167, %r166;
	shl.b32 	%r169, %r166, 1;
	and.b32  	%r170, %r169, 2;
	add.s32 	%r171, %r170, -1;
	shl.b32 	%r172, %r168, 13;
	xor.b32  	%r173, %r172, %r168;
	shr.u32 	%r174, %r173, 17;
	xor.b32  	%r175, %r174, %r173;
	shl.b32 	%r176, %r175, 5;
	xor.b32  	%r177, %r176, %r175;
	shl.b32 	%r178, %r175, 1;
	and.b32  	%r179, %r178, 2;
	add.s32 	%r180, %r179, -1;
	shl.b32 	%r181, %r177, 13;
	xor.b32  	%r182, %r181, %r177;
	shr.u32 	%r183, %r182, 17;
	xor.b32  	%r184, %r183, %r182;
	shl.b32 	%r185, %r184, 5;
	xor.b32  	%r186, %r185, %r184;
	shl.b32 	%r187, %r184, 1;
	and.b32  	%r188, %r187, 2;
	add.s32 	%r189, %r188, -1;
	shl.b32 	%r190, %r186, 13;
	xor.b32  	%r191, %r190, %r186;
	shr.u32 	%r192, %r191, 17;
	xor.b32  	%r193, %r192, %r191;
	shl.b32 	%r194, %r193, 5;
	xor.b32  	%r400, %r194, %r193;
	shl.b32 	%r195, %r193, 1;
	and.b32  	%r196, %r195, 2;
	add.s32 	%r197, %r196, -1;
	st.local.v4.u32 	[%rd19+48], {%r171, %r180, %r189, %r197};
	add.s32 	%r397, %r397, 16;
	setp.ne.s32 	%p1, %r397, 512;
	@%p1 bra 	$L__BB0_1;
	mov.b32 	%r399, 0;
	mov.f32 	%f29, 0f3DCCCCCD;
$L__BB0_3:
	add.f32 	%f29, %f29, 0f3C6D9168;
	shl.b32 	%r200, %r400, 13;
	xor.b32  	%r201, %r200, %r400;
	shr.u32 	%r202, %r201, 17;
	xor.b32  	%r203, %r202, %r201;
	shl.b32 	%r204, %r203, 5;
	xor.b32  	%r400, %r204, %r203;
	cvt.rn.f32.u32 	%f5, %r400;
	mul.f32 	%f6, %f5, 0f2F800000;
	setp.lt.f32 	%p2, %f6, 0f00800000;
	mul.f32 	%f7, %f6, 0f4B000000;
	selp.f32 	%f8, %f7, %f6, %p2;
	selp.f32 	%f9, 0fC1B80000, 0f00000000, %p2;
	mov.b32 	%r205, %f8;
	add.s32 	%r206, %r205, -1059760811;
	and.b32  	%r207, %r206, -8388608;
	sub.s32 	%r208, %r205, %r207;
	mov.b32 	%f10, %r208;
	cvt.rn.f32.s32 	%f11, %r207;
	fma.rn.f32 	%f12, %f11, 0f34000000, %f9;
	add.f32 	%f13, %f10, 0fBF800000;
	fma.rn.f32 	%f14, %f13, 0fBE055027, 0f3E1039F6;
	fma.rn.f32 	%f15, %f14, %f13, 0fBDF8CDCC;
	fma.rn.f32 	%f16, %f15, %f13, 0f3E0F2955;
	fma.rn.f32 	%f17, %f16, %f13, 0fBE2AD8B9;
	fma.rn.f32 	%f18, %f17, %f13, 0f3E4CED0B;
	fma.rn.f32 	%f19, %f18, %f13, 0fBE7FFF22;
	fma.rn.f32 	%f20, %f19, %f13, 0f3EAAAA78;
	fma.rn.f32 	%f21, %f20, %f13, 0fBF000000;
	mul.f32 	%f22, %f13, %f21;
	fma.rn.f32 	%f23, %f22, %f13, %f13;
	fma.rn.f32 	%f24, %f12, 0f3F317218, %f23;
	setp.gt.u32 	%p3, %r205, 2139095039;
	fma.rn.f32 	%f25, %f8, 0f7F800000, 0f7F800000;
	selp.f32 	%f26, %f25, %f24, %p3;
	setp.eq.f32 	%p4, %f8, 0f00000000;
	selp.f32 	%f3, 0fFF800000, %f26, %p4;
	mov.b32 	%r401, 0;
$L__BB0_4:
	shl.b32 	%r11, %r401, 9;
	mov.b32 	%r402, 0;
	mov.u32 	%r403, %r402;
$L__BB0_5:
	add.s32 	%r210, %r11, %r402;
	mul.wide.u32 	%rd20, %r210, 4;
	add.s64 	%rd21, %rd1, %rd20;
	ld.global.u32 	%r211, [%rd21];
	mul.wide.u32 	%rd22, %r402, 4;
	add.s64 	%rd23, %rd2, %rd22;
	ld.local.v4.u32 	{%r212, %r213, %r214, %r215}, [%rd23];
	mad.lo.s32 	%r216, %r212, %r211, %r403;
	ld.global.u32 	%r217, [%rd21+4];
	mad.lo.s32 	%r218, %r213, %r217, %r216;
	ld.global.u32 	%r219, [%rd21+8];
	mad.lo.s32 	%r220, %r214, %r219, %r218;
	ld.global.u32 	%r221, [%rd21+12];
	mad.lo.s32 	%r222, %r215, %r221, %r220;
	ld.global.u32 	%r223, [%rd21+16];
	ld.local.v4.u32 	{%r224, %r225, %r226, %r227}, [%rd23+16];
	mad.lo.s32 	%r228, %r224, %r223, %r222;
	ld.global.u32 	%r229, [%rd21+20];
	mad.lo.s32 	%r230, %r225, %r229, %r228;
	ld.global.u32 	%r231, [%rd21+24];
	mad.lo.s32 	%r232, %r226, %r231, %r230;
	ld.global.u32 	%r233, [%rd21+28];
	mad.lo.s32 	%r234, %r227, %r233, %r232;
	ld.global.u32 	%r235, [%rd21+32];
	ld.local.v4.u32 	{%r236, %r237, %r238, %r239}, [%rd23+32];
	mad.lo.s32 	%r240, %r236, %r235, %r234;
	ld.global.u32 	%r241, [%rd21+36];
	mad.lo.s32 	%r242, %r237, %r241, %r240;
	ld.global.u32 	%r243, [%rd21+40];
	mad.lo.s32 	%r244, %r238, %r243, %r242;
	ld.global.u32 	%r245, [%rd21+44];
	mad.lo.s32 	%r246, %r239, %r245, %r244;
	ld.global.u32 	%r247, [%rd21+48];
	ld.local.v4.u32 	{%r248, %r249, %r250, %r251}, [%rd23+48];
	mad.lo.s32 	%r252, %r248, %r247, %r246;
	ld.global.u32 	%r253, [%rd21+52];
	mad.lo.s32 	%r254, %r249, %r253, %r252;
	ld.global.u32 	%r255, [%rd21+56];
	mad.lo.s32 	%r256, %r250, %r255, %r254;
	ld.global.u32 	%r257, [%rd21+60];
	mad.lo.s32 	%r403, %r251, %r257, %r256;
	add.s32 	%r402, %r402, 16;
	setp.ne.s32 	%p5, %r402, 512;
	@%p5 bra 	$L__BB0_5;
	mul.wide.u32 	%rd24, %r401, 4;
	add.s64 	%rd3, %rd2, %rd24;
	ld.local.u32 	%r16, [%rd3];
	mul.lo.s32 	%r258, %r403, %r16;
	neg.s32 	%r259, %r258;
	cvt.rn.f32.s32 	%f27, %r259;
	mul.f32 	%f28, %f29, %f27;
	setp.leu.f32 	%p6, %f28, %f3;
	@%p6 bra 	$L__BB0_8;
	neg.s32 	%r260, %r16;
	st.local.u32 	[%rd3], %r260;
$L__BB0_8:
	add.s32 	%r401, %r401, 1;
	setp.ne.s32 	%p7, %r401, 512;
	@%p7 bra 	$L__BB0_4;
	add.s32 	%r399, %r399, 1;
	setp.ne.s32 	%p8, %r399, 200;
	@%p8 bra 	$L__BB0_3;
	add.s64 	%rd4, %rd2, 32;
	add.s64 	%rd5, %rd1, 32;
	mov.b32 	%r404, 0;
	mov.b16 	%rs9, 0;
	mov.u16 	%rs10, %rs9;
	mov.u32 	%r418, %r404;
$L__BB0_11:
	sub.s32 	%r21, 512, %r404;
	mul.wide.u32 	%rd25, %r404, 4;
	add.s64 	%rd26, %rd2, %rd25;
	ld.local.u32 	%r22, [%rd26];
	shl.b32 	%r23, %r404, 9;
	add.s32 	%r263, %r404, -497;
	setp.lt.u32 	%p9, %r263, 15;
	mov.u32 	%r410, %r404;
	@%p9 bra 	$L__BB0_14;
	and.b32  	%r264, %r21, -16;
	neg.s32 	%r406, %r264;
	add.s64 	%rd57, %rd4, %rd25;
	mul.lo.s32 	%r265, %r404, 513;
	mul.wide.u32 	%rd28, %r265, 4;
	add.s64 	%rd56, %rd5, %rd28;
	mov.u32 	%r410, %r404;
$L__BB0_13:
	.pragma "nounroll";
	ld.local.u32 	%r266, [%rd57+-32];
	mul.lo.s32 	%r267, %r266, %r22;
	ld.global.u32 	%r268, [%rd56+-32];
	mad.lo.s32 	%r269, %r267, %r268, %r418;
	ld.local.u32 	%r270, [%rd57+-28];
	mul.lo.s32 	%r271, %r270, %r22;
	ld.global.u32 	%r272, [%rd56+-28];
	mad.lo.s32 	%r273, %r271, %r272, %r269;
	ld.local.u32 	%r274, [%rd57+-24];
	mul.lo.s32 	%r275, %r274, %r22;
	ld.global.u32 	%r276, [%rd56+-24];
	mad.lo.s32 	%r277, %r275, %r276, %r273;
	ld.local.u32 	%r278, [%rd57+-20];
	mul.lo.s32 	%r279, %r278, %r22;
	ld.global.u32 	%r280, [%rd56+-20];
	mad.lo.s32 	%r281, %r279, %r280, %r277;
	ld.local.u32 	%r282, [%rd57+-16];
	mul.lo.s32 	%r283, %r282, %r22;
	ld.global.u32 	%r284, [%rd56+-16];
	mad.lo.s32 	%r285, %r283, %r284, %r281;
	ld.local.u32 	%r286, [%rd57+-12];
	mul.lo.s32 	%r287, %r286, %r22;
	ld.global.u32 	%r288, [%rd56+-12];
	mad.lo.s32 	%r289, %r287, %r288, %r285;
	ld.local.u32 	%r290, [%rd57+-8];
	mul.lo.s32 	%r291, %r290, %r22;
	ld.global.u32 	%r292, [%rd56+-8];
	mad.lo.s32 	%r293, %r291, %r292, %r289;
	ld.local.u32 	%r294, [%rd57+-4];
	mul.lo.s32 	%r295, %r294, %r22;
	ld.global.u32 	%r296, [%rd56+-4];
	mad.lo.s32 	%r297, %r295, %r296, %r293;
	ld.local.u32 	%r298, [%rd57];
	mul.lo.s32 	%r299, %r298, %r22;
	ld.global.u32 	%r300, [%rd56];
	mad.lo.s32 	%r301, %r299, %r300, %r297;
	ld.local.u32 	%r302, [%rd57+4];
	mul.lo.s32 	%r303, %r302, %r22;
	ld.global.u32 	%r304, [%rd56+4];
	mad.lo.s32 	%r305, %r303, %r304, %r301;
	ld.local.u32 	%r306, [%rd57+8];
	mul.lo.s32 	%r307, %r306, %r22;
	ld.global.u32 	%r308, [%rd56+8];
	mad.lo.s32 	%r309, %r307, %r308, %r305;
	ld.local.u32 	%r310, [%rd57+12];
	mul.lo.s32 	%r311, %r310, %r22;
	ld.global.u32 	%r312, [%rd56+12];
	mad.lo.s32 	%r313, %r311, %r312, %r309;
	ld.local.u32 	%r314, [%rd57+16];
	mul.lo.s32 	%r315, %r314, %r22;
	ld.global.u32 	%r316, [%rd56+16];
	mad.lo.s32 	%r317, %r315, %r316, %r313;
	ld.local.u32 	%r318, [%rd57+20];
	mul.lo.s32 	%r319, %r318, %r22;
	ld.global.u32 	%r320, [%rd56+20];
	mad.lo.s32 	%r321, %r319, %r320, %r317;
	ld.local.u32 	%r322, [%rd57+24];
	mul.lo.s32 	%r323, %r322, %r22;
	ld.global.u32 	%r324, [%rd56+24];
	mad.lo.s32 	%r325, %r323, %r324, %r321;
	ld.local.u32 	%r326, [%rd57+28];
	mul.lo.s32 	%r327, %r326, %r22;
	ld.global.u32 	%r328, [%rd56+28];
	mad.lo.s32 	%r418, %r327, %r328, %r325;
	add.s32 	%r410, %r410, 16;
	add.s32 	%r406, %r406, 16;
	add.s64 	%rd57, %rd57, 64;
	add.s64 	%rd56, %rd56, 64;
	setp.ne.s32 	%p10, %r406, 0;
	@%p10 bra 	$L__BB0_13;
$L__BB0_14:
	and.b32  	%r329, %r21, 15;
	setp.eq.s32 	%p11, %r329, 0;
	@%p11 bra 	$L__BB0_24;
	neg.s16 	%rs7, %rs10;
	cvt.u32.u16 	%r331, %rs7;
	and.b32  	%r34, %r331, 15;
	add.s32 	%r332, %r34, -1;
	setp.lt.u32 	%p12, %r332, 7;
	@%p12 bra 	$L__BB0_17;
	cvt.u64.u32 	%rd29, %r410;
	mul.wide.u32 	%rd30, %r410, 4;
	add.s64 	%rd31, %rd2, %rd30;
	ld.local.u32 	%r333, [%rd31];
	mul.lo.s32 	%r334, %r333, %r22;
	add.s32 	%r335, %r23, %r410;
	mul.wide.u32 	%rd32, %r335, 4;
	add.s64 	%rd33, %rd1, %rd32;
	ld.global.u32 	%r336, [%rd33];
	mad.lo.s32 	%r337, %r334, %r336, %r418;
	ld.local.u32 	%r338, [%rd31+4];
	mul.lo.s32 	%r339, %r338, %r22;
	cvt.u64.u32 	%rd34, %r23;
	add.s64 	%rd35, %rd34, %rd29;
	shl.b64 	%rd36, %rd35, 2;
	add.s64 	%rd37, %rd1, %rd36;
	ld.global.u32 	%r340, [%rd37+4];
	mad.lo.s32 	%r341, %r339, %r340, %r337;
	ld.local.u32 	%r342, [%rd31+8];
	mul.lo.s32 	%r343, %r342, %r22;
	ld.global.u32 	%r344, [%rd37+8];
	mad.lo.s32 	%r345, %r343, %r344, %r341;
	ld.local.u32 	%r346, [%rd31+12];
	mul.lo.s32 	%r347, %r346, %r22;
	ld.global.u32 	%r348, [%rd37+12];
	mad.lo.s32 	%r349, %r347, %r348, %r345;
	ld.local.u32 	%r350, [%rd31+16];
	mul.lo.s32 	%r351, %r350, %r22;
	ld.global.u32 	%r352, [%rd37+16];
	mad.lo.s32 	%r353, %r351, %r352, %r349;
	ld.local.u32 	%r354, [%rd31+20];
	mul.lo.s32 	%r355, %r354, %r22;
	ld.global.u32 	%r356, [%rd37+20];
	mad.lo.s32 	%r357, %r355, %r356, %r353;
	ld.local.u32 	%r358, [%rd31+24];
	mul.lo.s32 	%r359, %r358, %r22;
	ld.global.u32 	%r360, [%rd37+24];
	mad.lo.s32 	%r361, %r359, %r360, %r357;
	ld.local.u32 	%r362, [%rd31+28];
	mul.lo.s32 	%r363, %r362, %r22;
	ld.global.u32 	%r364, [%rd37+28];
	mad.lo.s32 	%r418, %r363, %r364, %r361;
	add.s32 	%r410, %r410, 8;
$L__BB0_17:
	and.b32  	%r365, %r34, 7;
	setp.eq.s32 	%p13, %r365, 0;
	@%p13 bra 	$L__BB0_24;
	neg.s16 	%rs8, %rs9;
	cvt.u32.u16 	%r367, %rs8;
	and.b32  	%r368, %r367, 7;
	and.b32  	%r40, %r367, 3;
	add.s32 	%r369, %r368, -1;
	setp.lt.u32 	%p14, %r369, 3;
	@%p14 bra 	$L__BB0_20;
	cvt.u64.u32 	%rd38, %r410;
	mul.wide.u32 	%rd39, %r410, 4;
	add.s64 	%rd40, %rd2, %rd39;
	ld.local.u32 	%r370, [%rd40];
	mul.lo.s32 	%r371, %r370, %r22;
	add.s32 	%r372, %r23, %r410;
	mul.wide.u32 	%rd41, %r372, 4;
	add.s64 	%rd42, %rd1, %rd41;
	ld.global.u32 	%r373, [%rd42];
	mad.lo.s32 	%r374, %r371, %r373, %r418;
	ld.local.u32 	%r375, [%rd40+4];
	mul.lo.s32 	%r376, %r375, %r22;
	cvt.u64.u32 	%rd43, %r23;
	add.s64 	%rd44, %rd43, %rd38;
	shl.b64 	%rd45, %rd44, 2;
	add.s64 	%rd46, %rd1, %rd45;
	ld.global.u32 	%r377, [%rd46+4];
	mad.lo.s32 	%r378, %r376, %r377, %r374;
	ld.local.u32 	%r379, [%rd40+8];
	mul.lo.s32 	%r380, %r379, %r22;
	ld.global.u32 	%r381, [%rd46+8];
	mad.lo.s32 	%r382, %r380, %r381, %r378;
	ld.local.u32 	%r383, [%rd40+12];
	mul.lo.s32 	%r384, %r383, %r22;
	ld.global.u32 	%r385, [%rd46+12];
	mad.lo.s32 	%r418, %r384, %r385, %r382;
	add.s32 	%r410, %r410, 4;
$L__BB0_20:
	setp.eq.s32 	%p15, %r40, 0;
	@%p15 bra 	$L__BB0_24;
	cvt.u64.u32 	%rd12, %r410;
	mul.wide.u32 	%rd47, %r410, 4;
	add.s64 	%rd13, %rd2, %rd47;
	ld.local.u32 	%r386, [%rd13];
	mul.lo.s32 	%r387, %r386, %r22;
	add.s32 	%r388, %r23, %r410;
	mul.wide.u32 	%rd48, %r388, 4;
	add.s64 	%rd49, %rd1, %rd48;
	ld.global.u32 	%r389, [%rd49];
	mad.lo.s32 	%r418, %r387, %r389, %r418;
	setp.eq.s32 	%p16, %r40, 1;
	@%p16 bra 	$L__BB0_24;
	ld.local.u32 	%r390, [%rd13+4];
	mul.lo.s32 	%r391, %r390, %r22;
	cvt.u64.u32 	%rd50, %r23;
	add.s64 	%rd51, %rd50, %rd12;
	shl.b64 	%rd52, %rd51, 2;
	add.s64 	%rd14, %rd1, %rd52;
	ld.global.u32 	%r392, [%rd14+4];
	mad.lo.s32 	%r418, %r391, %r392, %r418;
	setp.eq.s32 	%p17, %r40, 2;
	@%p17 bra 	$L__BB0_24;
	ld.local.u32 	%r393, [%rd13+8];
	mul.lo.s32 	%r394, %r393, %r22;
	ld.global.u32 	%r395, [%rd14+8];
	mad.lo.s32 	%r418, %r394, %r395, %r418;
$L__BB0_24:
	add.s32 	%r404, %r404, 1;
	setp.ne.s32 	%p18, %r404, 512;
	add.s16 	%rs10, %rs10, 1;
	add.s16 	%rs9, %rs9, 1;
	@%p18 bra 	$L__BB0_11;
	cvta.to.global.u64 	%rd53, %rd15;
	neg.s32 	%r396, %r418;
	mul.wide.s32 	%rd54, %r1, 4;
	add.s64 	%rd55, %rd53, %rd54;
	st.global.u32 	[%rd55], %r396;
	ret;

}


// ===== COMPILED SASS (sm_100) =====

	.target	sm_100

	.elftype	@"ET_EXEC"


//--------------------- .note.nv.tkinfo           --------------------------
	.section	.note.nv.tkinfo,"",@"SHT_NOTE"
	.sectionflags	@"SHF_NOTE_NV_TKINFO"
	.tkinfo
        /*0018*/ 	.word	0x00000002
        /*0030*/ 	.string	""
        /*0030*/ 	.string	"ptxas"
        /*0030*/ 	.string	"Cuda compilation tools, release 13.0, V13.0.88"
        /*0030*/ 	.string	"Build cuda_13.0.r13.0/compiler.36424714_0"
        /*0030*/ 	.string	"-arch sm_100 -m 64 "



//--------------------- .note.nv.cuinfo           --------------------------
	.section	.note.nv.cuinfo,"",@"SHT_NOTE"
	.sectionflags	@"SHF_NOTE_NV_CUINFO"
        /*0018*/ 	.short	0x0002
        /*001a*/ 	.short	0x0064
        /*001c*/ 	.short	0x0082
	.zero		2


//--------------------- .nv.info                  --------------------------
	.section	.nv.info,"",@"SHT_CUDA_INFO"
	.align	4


	//----- nvinfo : EIATTR_REGCOUNT
	.align		4
        /*0000*/ 	.byte	0x04, 0x2f
        /*0002*/ 	.short	(.L_1 - .L_0)
	.align		4
.L_0:
        /*0004*/ 	.word	index@(_Z5isingPiS_)
        /*0008*/ 	.word	0x00000020


	//----- nvinfo : EIATTR_FRAME_SIZE
	.align		4
.L_1:
        /*000c*/ 	.byte	0x04, 0x11
        /*000e*/ 	.short	(.L_3 - .L_2)
	.align		4
.L_2:
        /*0010*/ 	.word	index@(_Z5isingPiS_)
        /*0014*/ 	.word	0x00000800


	//----- nvinfo : EIATTR_MIN_STACK_SIZE
	.align		4
.L_3:
        /*0018*/ 	.byte	0x04, 0x12
        /*001a*/ 	.short	(.L_5 - .L_4)
	.align		4
.L_4:
        /*001c*/ 	.word	index@(_Z5isingPiS_)
        /*0020*/ 	.word	0x00000800
.L_5:


//--------------------- .nv.compat                --------------------------
	.section	.nv.compat,"",@"SHT_CUDA_COMPAT_INFO"
	.align	4
        /*0000*/ 	.byte	0x02, 0x09, 0x00, 0x00, 0x02, 0x02, 0x01, 0x00, 0x02, 0x05, 0x05, 0x00, 0x03, 0x07, 0x01, 0x01
        /*0010*/ 	.byte	0x02, 0x03, 0x00, 0x00, 0x02, 0x06, 0x01, 0x00, 0x04, 0x0b, 0x08, 0x00, 0x01, 0x00, 0x00, 0x00
        /*0020*/ 	.byte	0x00, 0x00, 0x00, 0x00


//--------------------- .nv.info._Z5isingPiS_     --------------------------
	.section	.nv.info._Z5isingPiS_,"",@"SHT_CUDA_INFO"
	.sectionflags	@""
	.align	4


	//----- nvinfo : EIATTR_CUDA_API_VERSION
	.align		4
        /*0000*/ 	.byte	0x04, 0x37
        /*0002*/ 	.short	(.L_7 - .L_6)
.L_6:
        /*0004*/ 	.word	0x00000082


	//----- nvinfo : EIATTR_KPARAM_INFO
	.align		4
.L_7:
        /*0008*/ 	.byte	0x04, 0x17
        /*000a*/ 	.short	(.L_9 - .L_8)
.L_8:
        /*000c*/ 	.word	0x00000000
        /*0010*/ 	.short	0x0001
        /*0012*/ 	.short	0x0008
        /*0014*/ 	.byte	0x00, 0xf5, 0x21, 0x00


	//----- nvinfo : EIATTR_KPARAM_INFO
	.align		4
.L_9:
        /*0018*/ 	.byte	0x04, 0x17
        /*001a*/ 	.short	(.L_11 - .L_10)
.L_10:
        /*001c*/ 	.word	0x00000000
        /*0020*/ 	.short	0x0000
        /*0022*/ 	.short	0x0000
        /*0024*/ 	.byte	0x00, 0xf5, 0x21, 0x00


	//----- nvinfo : EIATTR_SPARSE_MMA_MASK
	.align		4
.L_11:
        /*0028*/ 	.byte	0x03, 0x50
        /*002a*/ 	.short	0x0000


	//----- nvinfo : EIATTR_MAXREG_COUNT
	.align		4
        /*002c*/ 	.byte	0x03, 0x1b
        /*002e*/ 	.short	0x00ff


	//----- nvinfo : EIATTR_MERCURY_ISA_VERSION
	.align		4
        /*0030*/ 	.byte	0x03, 0x5f
        /*0032*/ 	.short	0x0101


	//----- nvinfo : EIATTR_VRC_CTA_INIT_COUNT
	.align		4
        /*0034*/ 	.byte	0x02, 0x4a
	.zero		1
	.zero		1


	//----- nvinfo : EIATTR_EXIT_INSTR_OFFSETS
	.align		4
        /*0038*/ 	.byte	0x04, 0x1c
        /*003a*/ 	.short	(.L_13 - .L_12)


	//   ....[0]....
.L_12:
        /*003c*/ 	.word	0x00002510


	//----- nvinfo : EIATTR_CBANK_PARAM_SIZE
	.align		4
.L_13:
        /*0040*/ 	.byte	0x03, 0x19
        /*0042*/ 	.short	0x0010


	//----- nvinfo : EIATTR_PARAM_CBANK
	.align		4
        /*0044*/ 	.byte	0x04, 0x0a
        /*0046*/ 	.short	(.L_15 - .L_14)
	.align		4
.L_14:
        /*0048*/ 	.word	index@(.nv.constant0._Z5isingPiS_)
        /*004c*/ 	.short	0x0380
        /*004e*/ 	.short	0x0010


	//----- nvinfo : EIATTR_SW_WAR
	.align		4
.L_15:
        /*0050*/ 	.byte	0x04, 0x36
        /*0052*/ 	.short	(.L_17 - .L_16)
.L_16:
        /*0054*/ 	.word	0x00000008
.L_17:


//--------------------- .nv.callgraph             --------------------------
	.section	.nv.callgraph,"",@"SHT_CUDA_CALLGRAPH"
	.align	4
	.sectionentsize	8
	.align		4
        /*0000*/ 	.word	0x00000000
	.align		4
        /*0004*/ 	.word	0xffffffff
	.align		4
        /*0008*/ 	.word	0x00000000
	.align		4
        /*000c*/ 	.word	0xfffffffe
	.align		4
        /*0010*/ 	.word	0x00000000
	.align		4
        /*0014*/ 	.word	0xfffffffd
	.align		4
        /*0018*/ 	.word	0x00000000
	.align		4
        /*001c*/ 	.word	0xfffffffc


//--------------------- .text._Z5isingPiS_        --------------------------
	.section	.text._Z5isingPiS_,"ax",@progbits
	.align	128
        .global         _Z5isingPiS_
        .type           _Z5isingPiS_,@function
        .size           _Z5isingPiS_,(.L_x_11 - _Z5isingPiS_)
        .other          _Z5isingPiS_,@"STO_CUDA_ENTRY STV_DEFAULT"
_Z5isingPiS_:
.text._Z5isingPiS_:
[----:B------:R-:W0:Y:S01]  /*0000*/  LDC R1, c[0x0][0x37c] ;  /* 0x0000df00ff017b82 */ /* 0x000e220000000800 */
[----:B------:R-:W1:Y:S07]  /*0010*/  S2R R3, SR_TID.X ;  /* 0x0000000000037919 */ /* 0x000e6e0000002100 */
[----:B------:R-:W1:Y:S01]  /*0020*/  S2UR UR4, SR_CTAID.X ;  /* 0x00000000000479c3 */ /* 0x000e620000002500 */
[----:B0-----:R-:W-:Y:S01]  /*0030*/  IADD3 R1, PT, PT, R1, -0x800, RZ ;  /* 0xfffff80001017810 */ /* 0x001fe20007ffe0ff */
[----:B------:R-:W-:-:S06]  /*0040*/  IMAD.MOV.U32 R0, RZ, RZ, RZ ;  /* 0x000000ffff007224 */ /* 0x000fcc00078e00ff */
[----:B------:R-:W1:Y:S02]  /*0050*/  LDC R18, c[0x0][0x360] ;  /* 0x0000d800ff127b82 */ /* 0x000e640000000800 */
[----:B-1----:R-:W-:-:S05]  /*0060*/  IMAD R18, R18, UR4, R3 ;  /* 0x0000000412127c24 */ /* 0x002fca000f8e0203 */
[----:B------:R-:W-:-:S07]  /*0070*/  IADD3 R16, PT, PT, R18, 0x539, RZ ;  /* 0x0000053912107810 */ /* 0x000fce0007ffe0ff */
.L_x_0:
[----:B------:R-:W-:-:S05]  /*0080*/  IMAD.SHL.U32 R3, R16, 0x2000, RZ ;  /* 0x0000200010037824 */ /* 0x000fca00078e00ff */
[----:B------:R-:W-:-:S04]  /*0090*/  LOP3.LUT R3, R3, R16, RZ, 0x3c, !PT ;  /* 0x0000001003037212 */ /* 0x000fc800078e3cff */
[----:B0-----:R-:W-:-:S04]  /*00a0*/  SHF.R.U32.HI R4, RZ, 0x11, R3 ;  /* 0x00000011ff047819 */ /* 0x001fc80000011603 */
[----:B------:R-:W-:-:S04]  /*00b0*/  LOP3.LUT R4, R4, R3, RZ, 0x3c, !PT ;  /* 0x0000000304047212 */ /* 0x000fc800078e3cff */
[----:B------:R-:W-:-:S04]  /*00c0*/  SHF.L.U32 R3, R4, 0x5, RZ ;  /* 0x0000000504037819 */ /* 0x000fc800000006ff */
[----:B------:R-:W-:Y:S01]  /*00d0*/  LOP3.LUT R3, R3, R4, RZ, 0x3c, !PT ;  /* 0x0000000403037212 */ /* 0x000fe200078e3cff */
[----:B------:R-:W-:-:S04]  /*00e0*/  IMAD.SHL.U32 R4, R4, 0x2, RZ ;  /* 0x0000000204047824 */ /* 0x000fc800078e00ff */
[----:B------:R-:W-:Y:S01]  /*00f0*/  IMAD.SHL.U32 R2, R3, 0x2000, RZ ;  /* 0x0000200003027824 */ /* 0x000fe200078e00ff */
[----:B------:R-:W-:-:S04]  /*0100*/  LOP3.LUT R4, R4, 0x2, RZ, 0xc0, !PT ;  /* 0x0000000204047812 */ /* 0x000fc800078ec0ff */
[----:B------:R-:W-:Y:S01]  /*0110*/  LOP3.LUT R2, R2, R3, RZ, 0x3c, !PT ;  /* 0x0000000302027212 */ /* 0x000fe200078e3cff */
[----:B------:R-:W-:-:S03]  /*0120*/  VIADD R4, R4, 0xffffffff ;  /* 0xffffffff04047836 */ /* 0x000fc60000000000 */
[----:B------:R-:W-:-:S04]  /*0130*/  SHF.R.U32.HI R5, RZ, 0x11, R2 ;  /* 0x00000011ff057819 */ /* 0x000fc80000011602 */
[----:B------:R-:W-:-:S04]  /*0140*/  LOP3.LUT R5, R5, R2, RZ, 0x3c, !PT ;  /* 0x0000000205057212 */ /* 0x000fc800078e3cff */
[----:B------:R-:W-:-:S04]  /*0150*/  SHF.L.U32 R2, R5, 0x5, RZ ;  /* 0x0000000505027819 */ /* 0x000fc800000006ff */
[----:B------:R-:W-:Y:S02]  /*0160*/  LOP3.LUT R2, R2, R5, RZ, 0x3c, !PT ;  /* 0x0000000502027212 */ /* 0x000fe400078e3cff */
[----:B------:R-:W-:-:S03]  /*0170*/  SHF.L.U32 R5, R5, 0x1, RZ ;  /* 0x0000000105057819 */ /* 0x000fc600000006ff */
[----:B------:R-:W-:Y:S01]  /*0180*/  IMAD.SHL.U32 R3, R2, 0x2000, RZ ;  /* 0x0000200002037824 */ /* 0x000fe200078e00ff */
[----:B------:R-:W-:-:S04]  /*0190*/  LOP3.LUT R5, R5, 0x2, RZ, 0xc0, !PT ;  /* 0x0000000205057812 */ /* 0x000fc800078ec0ff */
[----:B------:R-:W-:Y:S02]  /*01a0*/  LOP3.LUT R3, R3, R2, RZ, 0x3c, !PT ;  /* 0x0000000203037212 */ /* 0x000fe400078e3cff */
[----:B------:R-:W-:Y:S02]  /*01b0*/  IADD3 R5, PT, PT, R5, -0x1, RZ ;  /* 0xffffffff05057810 */ /* 0x000fe40007ffe0ff */
[----:B------:R-:W-:-:S04]  /*01c0*/  SHF.R.U32.HI R6, RZ, 0x11, R3 ;  /* 0x00000011ff067819 */ /* 0x000fc80000011603 */
        /* <DEDUP_REMOVED lines=20> */
[----:B------:R-:W-:Y:S02]  /*0310*/  LOP3.LUT R3, R3, R8, RZ, 0x3c, !PT ;  /* 0x0000000803037212 */ /* 0x000fe400078e3cff */
[----:B------:R-:W-:-:S03]  /*0320*/  SHF.L.U32 R8, R8, 0x1, RZ ;  /* 0x0000000108087819 */ /* 0x000fc600000006ff */
[----:B------:R-:W-:Y:S01]  /*0330*/  IMAD.SHL.U32 R2, R3, 0x2000, RZ ;  /* 0x0000200003027824 */ /* 0x000fe200078e00ff */
[----:B------:R-:W-:-:S04]  /*0340*/  LOP3.LUT R8, R8, 0x2, RZ, 0xc0, !PT ;  /* 0x0000000208087812 */ /* 0x000fc800078ec0ff */
[----:B------:R-:W-:Y:S01]  /*0350*/  LOP3.LUT R2, R2, R3, RZ, 0x3c, !PT ;  /* 0x0000000302027212 */ /* 0x000fe200078e3cff */
[----:B------:R-:W-:-:S03]  /*0360*/  VIADD R8, R8, 0xffffffff ;  /* 0xffffffff08087836 */ /* 0x000fc60000000000 */
[----:B------:R-:W-:-:S04]  /*0370*/  SHF.R.U32.HI R3, RZ, 0x11, R2 ;  /* 0x00000011ff037819 */ /* 0x000fc80000011602 */
[----:B------:R-:W-:-:S04]  /*0380*/  LOP3.LUT R10, R3, R2, RZ, 0x3c, !PT ;  /* 0x00000002030a7212 */ /* 0x000fc800078e3cff */
[----:B------:R-:W-:-:S04]  /*0390*/  SHF.L.U32 R3, R10, 0x5, RZ ;  /* 0x000000050a037819 */ /* 0x000fc800000006ff */
[----:B------:R-:W-:Y:S01]  /*03a0*/  LOP3.LUT R3, R3, R10, RZ, 0x3c, !PT ;  /* 0x0000000a03037212 */ /* 0x000fe200078e3cff */
[----:B------:R-:W-:-:S04]  /*03b0*/  IMAD.SHL.U32 R10, R10, 0x2, RZ ;  /* 0x000000020a0a7824 */ /* 0x000fc800078e00ff */
[----:B------:R-:W-:-:S05]  /*03c0*/  IMAD.SHL.U32 R2, R3, 0x2000, RZ ;  /* 0x0000200003027824 */ /* 0x000fca00078e00ff */
[----:B------:R-:W-:-:S04]  /*03d0*/  LOP3.LUT R2, R2, R3, RZ, 0x3c, !PT ;  /* 0x0000000302027212 */ /* 0x000fc800078e3cff */
[----:B------:R-:W-:-:S04]  /*03e0*/  SHF.R.U32.HI R11, RZ, 0x11, R2 ;  /* 0x00000011ff0b7819 */ /* 0x000fc80000011602 */
[----:B------:R-:W-:-:S04]  /*03f0*/  LOP3.LUT R11, R11, R2, RZ, 0x3c, !PT ;  /* 0x000000020b0b7212 */ /* 0x000fc800078e3cff */
[----:B------:R-:W-:-:S04]  /*0400*/  SHF.L.U32 R2, R11, 0x5, RZ ;  /* 0x000000050b027819 */ /* 0x000fc800000006ff */
[----:B------:R-:W-:Y:S02]  /*0410*/  LOP3.LUT R2, R2, R11, RZ, 0x3c, !PT ;  /* 0x0000000b02027212 */ /* 0x000fe400078e3cff */
[----:B------:R-:W-:-:S03]  /*0420*/  SHF.L.U32 R11, R11, 0x1, RZ ;  /* 0x000000010b0b7819 */ /* 0x000fc600000006ff */
[----:B------:R-:W-:-:S05]  /*0430*/  IMAD.SHL.U32 R3, R2, 0x2000, RZ ;  /* 0x0000200002037824 */ /* 0x000fca00078e00ff */
[----:B------:R-:W-:-:S04]  /*0440*/  LOP3.LUT R3, R3, R2, RZ, 0x3c, !PT ;  /* 0x0000000203037212 */ /* 0x000fc800078e3cff */
[----:B------:R-:W-:-:S04]  /*0450*/  SHF.R.U32.HI R2, RZ, 0x11, R3 ;  /* 0x00000011ff027819 */ /* 0x000fc80000011603 */
[----:B------:R-:W-:-:S04]  /*0460*/  LOP3.LUT R9, R2, R3, RZ, 0x3c, !PT ;  /* 0x0000000302097212 */ /* 0x000fc800078e3cff */
[C---:B------:R-:W-:Y:S02]  /*0470*/  SHF.L.U32 R2, R9.reuse, 0x5, RZ ;  /* 0x0000000509027819 */ /* 0x040fe400000006ff */
[----:B------:R-:W-:Y:S02]  /*0480*/  SHF.L.U32 R20, R9, 0x1, RZ ;  /* 0x0000000109147819 */ /* 0x000fe400000006ff */
[----:B------:R-:W-:Y:S02]  /*0490*/  LOP3.LUT R2, R2, R9, RZ, 0x3c, !PT ;  /* 0x0000000902027212 */ /* 0x000fe400078e3cff */
[----:B------:R-:W-:Y:S02]  /*04a0*/  LOP3.LUT R9, R10, 0x2, RZ, 0xc0, !PT ;  /* 0x000000020a097812 */ /* 0x000fe400078ec0ff */
[----:B------:R-:W-:Y:S01]  /*04b0*/  LOP3.LUT R10, R11, 0x2, RZ, 0xc0, !PT ;  /* 0x000000020b0a7812 */ /* 0x000fe200078ec0ff */
[----:B------:R-:W-:Y:S01]  /*04c0*/  IMAD.SHL.U32 R3, R2, 0x2000, RZ ;  /* 0x0000200002037824 */ /* 0x000fe200078e00ff */
[----:B------:R-:W-:-:S02]  /*04d0*/  LOP3.LUT R11, R20, 0x2, RZ, 0xc0, !PT ;  /* 0x00000002140b7812 */ /* 0x000fc400078ec0ff */
[----:B------:R-:W-:Y:S02]  /*04e0*/  IADD3 R9, PT, PT, R9, -0x1, RZ ;  /* 0xffffffff09097810 */ /* 0x000fe40007ffe0ff */
[----:B------:R-:W-:Y:S01]  /*04f0*/  LOP3.LUT R3, R3, R2, RZ, 0x3c, !PT ;  /* 0x0000000203037212 */ /* 0x000fe200078e3cff */
[----:B------:R-:W-:Y:S01]  /*0500*/  VIADD R11, R11, 0xffffffff ;  /* 0xffffffff0b0b7836 */ /* 0x000fe20000000000 */
[----:B------:R-:W-:Y:S02]  /*0510*/  IADD3 R10, PT, PT, R10, -0x1, RZ ;  /* 0xffffffff0a0a7810 */ /* 0x000fe40007ffe0ff */
        /* <DEDUP_REMOVED lines=21> */
[----:B------:R-:W-:Y:S01]  /*0670*/  IMAD.SHL.U32 R2, R3, 0x2000, RZ ;  /* 0x0000200003027824 */ /* 0x000fe200078e00ff */
[----:B------:R-:W-:-:S04]  /*0680*/  LOP3.LUT R14, R14, 0x2, RZ, 0xc0, !PT ;  /* 0x000000020e0e7812 */ /* 0x000fc800078ec0ff */
[----:B------:R-:W-:Y:S02]  /*0690*/  LOP3.LUT R2, R2, R3, RZ, 0x3c, !PT ;  /* 0x0000000302027212 */ /* 0x000fe400078e3cff */
[----:B------:R-:W-:Y:S02]  /*06a0*/  IADD3 R14, PT, PT, R14, -0x1, RZ ;  /* 0xffffffff0e0e7810 */ /* 0x000fe40007ffe0ff */
        /* <DEDUP_REMOVED lines=8> */
[----:B------:R-:W-:-:S02]  /*0730*/  IADD3 R12, PT, PT, R12, -0x1, RZ ;  /* 0xffffffff0c0c7810 */ /* 0x000fc40007ffe0ff */
[----:B------:R-:W-:Y:S02]  /*0740*/  IADD3 R15, PT, PT, R15, -0x1, RZ ;  /* 0xffffffff0f0f7810 */ /* 0x000fe40007ffe0ff */
[----:B------:R-:W-:-:S04]  /*0750*/  LOP3.LUT R2, R2, R3, RZ, 0x3c, !PT ;  /* 0x0000000302027212 */ /* 0x000fc800078e3cff */
[----:B------:R-:W-:-:S04]  /*0760*/  SHF.R.U32.HI R3, RZ, 0x11, R2 ;  /* 0x00000011ff037819 */ /* 0x000fc80000011602 */
[----:B------:R-:W-:-:S04]  /*0770*/  LOP3.LUT R3, R3, R2, RZ, 0x3c, !PT ;  /* 0x0000000203037212 */ /* 0x000fc800078e3cff */
[----:B------:R-:W-:-:S04]  /*0780*/  SHF.L.U32 R2, R3, 0x5, RZ ;  /* 0x0000000503027819 */ /* 0x000fc800000006ff */
[----:B------:R-:W-:Y:S01]  /*0790*/  LOP3.LUT R2, R2, R3, RZ, 0x3c, !PT ;  /* 0x0000000302027212 */ /* 0x000fe200078e3cff */
[----:B------:R-:W-:-:S04]  /*07a0*/  IMAD.SHL.U32 R3, R3, 0x2, RZ ;  /* 0x0000000203037824 */ /* 0x000fc800078e00ff */
[----:B------:R-:W-:Y:S01]  /*07b0*/  IMAD.SHL.U32 R17, R2, 0x2000, RZ ;  /* 0x0000200002117824 */ /* 0x000fe200078e00ff */
[----:B------:R-:W-:-:S04]  /*07c0*/  LOP3.LUT R3, R3, 0x2, RZ, 0xc0, !PT ;  /* 0x0000000203037812 */ /* 0x000fc800078ec0ff */
        /* <DEDUP_REMOVED lines=17> */
[----:B------:R-:W-:Y:S01]  /*08e0*/  VIADD R22, R19, 0xffffffff ;  /* 0xffffffff13167836 */ /* 0x000fe20000000000 */
[C---:B------:R-:W-:Y:S02]  /*08f0*/  LEA R2, R0.reuse, R1, 0x2 ;  /* 0x0000000100027211 */ /* 0x040fe400078e10ff */
[----:B------:R-:W-:Y:S02]  /*0900*/  SHF.R.U32.HI R16, RZ, 0x11, R21 ;  /* 0x00000011ff107819 */ /* 0x000fe40000011615 */
[----:B------:R-:W-:Y:S01]  /*0910*/  IADD3 R0, PT, PT, R0, 0x10, RZ ;  /* 0x0000001000007810 */ /* 0x000fe20007ffe0ff */
[----:B------:R0:W-:Y:S01]  /*0920*/  STL.128 [R2], R4 ;  /* 0x0000000402007387 */ /* 0x0001e20000100c00 */
[----:B------:R-:W-:Y:S02]  /*0930*/  LOP3.LUT R16, R16, R21, RZ, 0x3c, !PT ;  /* 0x0000001510107212 */ /* 0x000fe400078e3cff */
[----:B------:R-:W-:Y:S01]  /*0940*/  IADD3 R21, PT, PT, R17, -0x1, RZ ;  /* 0xffffffff11157810 */ /* 0x000fe20007ffe0ff */
[----:B------:R0:W-:Y:S01]  /*0950*/  STL.128 [R2+0x10], R8 ;  /* 0x0000100802007387 */ /* 0x0001e20000100c00 */
[----:B------:R-:W-:Y:S01]  /*0960*/  ISETP.NE.AND P0, PT, R0, 0x200, PT ;  /* 0x000002000000780c */ /* 0x000fe20003f05270 */
[----:B------:R-:W-:-:S02]  /*0970*/  IMAD.SHL.U32 R20, R16, 0x2, RZ ;  /* 0x0000000210147824 */ /* 0x000fc400078e00ff */
[----:B------:R0:W-:Y:S03]  /*0980*/  STL.128 [R2+0x20], R12 ;  /* 0x0000200c02007387 */ /* 0x0001e60000100c00 */
[----:B------:R-:W-:Y:S02]  /*0990*/  LOP3.LUT R23, R20, 0x2, RZ, 0xc0, !PT ;  /* 0x0000000214177812 */ /* 0x000fe400078ec0ff */
[----:B------:R-:W-:Y:S01]  /*09a0*/  IADD3 R20, PT, PT, R3, -0x1, RZ ;  /* 0xffffffff03147810 */ /* 0x000fe20007ffe0ff */
[----:B------:R-:W-:Y:S01]  /*09b0*/  IMAD.SHL.U32 R3, R16, 0x20, RZ ;  /* 0x0000002010037824 */ /* 0x000fe200078e00ff */
[----:B------:R-:W-:-:S04]  /*09c0*/  IADD3 R23, PT, PT, R23, -0x1, RZ ;  /* 0xffffffff17177810 */ /* 0x000fc80007ffe0ff */
[----:B------:R-:W-:Y:S01]  /*09d0*/  LOP3.LUT R16, R3, R16, RZ, 0x3c, !PT ;  /* 0x0000001003107212 */ /* 0x000fe200078e3cff */
[----:B------:R0:W-:Y:S01]  /*09e0*/  STL.128 [R2+0x30], R20 ;  /* 0x0000301402007387 */ /* 0x0001e20000100c00 */
[----:B------:R-:W-:Y:S05]  /*09f0*/  @P0 BRA `(.L_x_0) ;  /* 0xfffffff400a00947 */ /* 0x000fea000383ffff */
[----:B------:R-:W-:Y:S01]  /*0a00*/  HFMA2 R0, -RZ, RZ, 1.44921875, -19.203125 ;  /* 0x3dcccccdff007431 */ /* 0x000fe200000001ff */
[----:B------:R-:W1:Y:S01]  /*0a10*/  LDCU.64 UR6, c[0x0][0x358] ;  /* 0x00006b00ff0677ac */ /* 0x000e620008000a00 */
[----:B------:R-:W-:-:S05]  /*0a20*/  UMOV UR4, URZ ;  /* 0x000000ff00047c82 */ /* 0x000fca0008000000 */
.L_x_3:
[----:B------:R-:W-:Y:S01]  /*0a30*/  SHF.L.U32 R3, R16, 0xd, RZ ;  /* 0x0000000d10037819 */ /* 0x000fe200000006ff */
[----:B0-----:R-:W-:Y:S01]  /*0a40*/  IMAD.MOV.U32 R7, RZ, RZ, 0x3e055027 ;  /* 0x3e055027ff077424 */ /* 0x001fe200078e00ff */
[----:B------:R-:W-:Y:S01]  /*0a50*/  UIADD3 UR4, UPT, UPT, UR4, 0x1, URZ ;  /* 0x0000000104047890 */ /* 0x000fe2000fffe0ff */
[----:B------:R-:W-:Y:S01]  /*0a60*/  FADD R0, R0, 0.014499999582767486572 ;  /* 0x3c6d916800007421 */ /* 0x000fe20000000000 */
[----:B------:R-:W-:Y:S02]  /*0a70*/  LOP3.LUT R3, R3, R16, RZ, 0x3c, !PT ;  /* 0x0000001003037212 */ /* 0x000fe400078e3cff */
[----:B------:R-:W-:Y:S02]  /*0a80*/  UISETP.NE.AND UP0, UPT, UR4, 0xc8, UPT ;  /* 0x000000c80400788c */ /* 0x000fe4000bf05270 */
[----:B------:R-:W-:-:S04]  /*0a90*/  SHF.R.U32.HI R2, RZ, 0x11, R3 ;  /* 0x00000011ff027819 */ /* 0x000fc80000011603 */
[----:B------:R-:W-:-:S05]  /*0aa0*/  LOP3.LUT R2, R2, R3, RZ, 0x3c, !PT ;  /* 0x0000000302027212 */ /* 0x000fca00078e3cff */
[----:B------:R-:W-:-:S05]  /*0ab0*/  IMAD.SHL.U32 R3, R2, 0x20, RZ ;  /* 0x0000002002037824 */ /* 0x000fca00078e00ff */
[----:B------:R-:W-:-:S04]  /*0ac0*/  LOP3.LUT R16, R3, R2, RZ, 0x3c, !PT ;  /* 0x0000000203107212 */ /* 0x000fc800078e3cff */
[----:B------:R-:W-:-:S05]  /*0ad0*/  I2FP.F32.U32 R2, R16 ;  /* 0x0000001000027245 */ /* 0x000fca0000201000 */
[----:B------:R-:W-:-:S05]  /*0ae0*/  FMUL R2, R2, 2.3283064365386962891e-10 ;  /* 0x2f80000002027820 */ /* 0x000fca0000400000 */
[----:B------:R-:W-:-:S13]  /*0af0*/  FSETP.GEU.AND P0, PT, R2, 1.175494350822287508e-38, PT ;  /* 0x008000000200780b */ /* 0x000fda0003f0e000 */
[----:B------:R-:W-:-:S05]  /*0b00*/  @!P0 FMUL R2, R2, 8388608 ;  /* 0x4b00000002028820 */ /* 0x000fca0000400000 */
[C---:B------:R-:W-:Y:S02]  /*0b10*/  IADD3 R3, PT, PT, R2.reuse, -0x3f2aaaab, RZ ;  /* 0xc0d5555502037810 */ /* 0x040fe40007ffe0ff */
[----:B------:R-:W-:Y:S02]  /*0b20*/  FSETP.NEU.AND P1, PT, R2, RZ, PT ;  /* 0x000000ff0200720b */ /* 0x000fe40003f2d000 */
[----:B------:R-:W-:-:S04]  /*0b30*/  LOP3.LUT R5, R3, 0xff800000, RZ, 0xc0, !PT ;  /* 0xff80000003057812 */ /* 0x000fc800078ec0ff */
[-C--:B------:R-:W-:Y:S02]  /*0b40*/  IADD3 R3, PT, PT, R2, -R5.reuse, RZ ;  /* 0x8000000502037210 */ /* 0x080fe40007ffe0ff */
[----:B------:R-:W-:Y:S02]  /*0b50*/  I2FP.F32.S32 R4, R5 ;  /* 0x0000000500047245 */ /* 0x000fe40000201400 */
[----:B------:R-:W-:Y:S01]  /*0b60*/  MOV R5, 0x7f800000 ;  /* 0x7f80000000057802 */ /* 0x000fe20000000f00 */
[----:B------:R-:W-:-:S04]  /*0b70*/  FADD R6, R3, -1 ;  /* 0xbf80000003067421 */ /* 0x000fc80000000000 */
[----:B------:R-:W-:-:S04]  /*0b80*/  FFMA R3, R6, -R7, 0.14084610342979431152 ;  /* 0x3e1039f606037423 */ /* 0x000fc80000000807 */
[----:B------:R-:W-:-:S04]  /*0b90*/  FFMA R3, R6, R3, -0.12148627638816833496 ;  /* 0xbdf8cdcc06037423 */ /* 0x000fc80000000003 */
[----:B------:R-:W-:-:S04]  /*0ba0*/  FFMA R3, R6, R3, 0.13980610668659210205 ;  /* 0x3e0f295506037423 */ /* 0x000fc80000000003 */
[----:B------:R-:W-:-:S04]  /*0bb0*/  FFMA R3, R6, R3, -0.16684235632419586182 ;  /* 0xbe2ad8b906037423 */ /* 0x000fc80000000003 */
[----:B------:R-:W-:-:S04]  /*0bc0*/  FFMA R3, R6, R3, 0.20012299716472625732 ;  /* 0x3e4ced0b06037423 */ /* 0x000fc80000000003 */
[----:B------:R-:W-:-:S04]  /*0bd0*/  FFMA R3, R6, R3, -0.24999669194221496582 ;  /* 0xbe7fff2206037423 */ /* 0x000fc80000000003 */
[----:B------:R-:W-:-:S04]  /*0be0*/  FFMA R3, R6, R3, 0.33333182334899902344 ;  /* 0x3eaaaa7806037423 */ /* 0x000fc80000000003 */
[----:B------:R-:W-:Y:S01]  /*0bf0*/  FFMA R7, R6, R3, -0.5 ;  /* 0xbf00000006077423 */ /* 0x000fe20000000003 */
[----:B------:R-:W-:Y:S02]  /*0c00*/  FSEL R3, RZ, -23, P0 ;  /* 0xc1b80000ff037808 */ /* 0x000fe40000000000 */
[----:B------:R-:W-:Y:S01]  /*0c10*/  ISETP.GT.U32.AND P0, PT, R2, 0x7f7fffff, PT ;  /* 0x7f7fffff0200780c */ /* 0x000fe20003f04070 */
[----:B------:R-:W-:Y:S02]  /*0c20*/  FMUL R7, R6, R7 ;  /* 0x0000000706077220 */ /* 0x000fe40000400000 */
[----:B------:R-:W-:Y:S02]  /*0c30*/  FFMA R3, R4, 1.1920928955078125e-07, R3 ;  /* 0x3400000004037823 */ /* 0x000fe40000000003 */
[----:B------:R-:W-:-:S04]  /*0c40*/  FFMA R6, R6, R7, R6 ;  /* 0x0000000706067223 */ /* 0x000fc80000000006 */
[----:B------:R-:W-:-:S04]  /*0c50*/  FFMA R3, R3, 0.69314718246459960938, R6 ;  /* 0x3f31721803037823 */ /* 0x000fc80000000006 */
[----:B------:R-:W-:Y:S01]  /*0c60*/  @P0 FFMA R3, R2, R5, +INF ;  /* 0x7f80000002030423 */ /* 0x000fe20000000005 */
[----:B------:R-:W-:-:S04]  /*0c70*/  MOV R2, RZ ;  /* 0x000000ff00027202 */ /* 0x000fc80000000f00 */
[----:B------:R-:W-:-:S07]  /*0c80*/  FSEL R3, R3, -INF , P1 ;  /* 0xff80000003037808 */ /* 0x000fce0000800000 */
.L_x_2:
[----:B------:R-:W-:Y:S02]  /*0c90*/  HFMA2 R5, -RZ, RZ, 0, 0 ;  /* 0x00000000ff057431 */ /* 0x000fe400000001ff */
[----:B------:R-:W-:-:S07]  /*0ca0*/  IMAD.MOV.U32 R17, RZ, RZ, RZ ;  /* 0x000000ffff117224 */ /* 0x000fce00078e00ff */
.L_x_1:
[----:B------:R-:W0:Y:S01]  /*0cb0*/  LDC.64 R20, c[0x0][0x380] ;  /* 0x0000e000ff147b82 */ /* 0x000e220000000a00 */
[----:B------:R-:W-:Y:S01]  /*0cc0*/  LEA R19, R2, R17, 0x9 ;  /* 0x0000001102137211 */ /* 0x000fe200078e48ff */
[----:B------:R-:W-:-:S05]  /*0cd0*/  IMAD R15, R17, 0x4, R1 ;  /* 0x00000004110f7824 */ /* 0x000fca00078e0201 */
[----:B------:R-:W2:Y:S01]  /*0ce0*/  LDL.128 R8, [R15] ;  /* 0x000000000f087983 */ /* 0x000ea20000100c00 */
[----:B0-----:R-:W-:-:S05]  /*0cf0*/  IMAD.WIDE.U32 R22, R19, 0x4, R20 ;  /* 0x0000000413167825 */ /* 0x001fca00078e0014 */
[----:B-1----:R-:W2:Y:S04]  /*0d00*/  LDG.E R4, desc[UR6][R22.64] ;  /* 0x0000000616047981 */ /* 0x002ea8000c1e1900 */
[----:B------:R-:W3:Y:S04]  /*0d10*/  LDG.E R14, desc[UR6][R22.64+0x4] ;  /* 0x00000406160e7981 */ /* 0x000ee8000c1e1900 */
[----:B------:R-:W4:Y:S04]  /*0d20*/  LDG.E R13, desc[UR6][R22.64+0x8] ;  /* 0x00000806160d7981 */ /* 0x000f28000c1e1900 */
[----:B------:R-:W5:Y:S04]  /*0d30*/  LDG.E R24, desc[UR6][R22.64+0xc] ;  /* 0x00000c0616187981 */ /* 0x000f68000c1e1900 */
[----:B------:R-:W5:Y:S04]  /*0d40*/  LDG.E R25, desc[UR6][R22.64+0x10] ;  /* 0x0000100616197981 */ /* 0x000f68000c1e1900 */
[----:B------:R-:W5:Y:S04]  /*0d50*/  LDG.E R12, desc[UR6][R22.64+0x14] ;  /* 0x00001406160c7981 */ /* 0x000f68000c1e1900 */
[----:B------:R-:W5:Y:S04]  /*0d60*/  LDG.E R27, desc[UR6][R22.64+0x18] ;  /* 0x00001806161b7981 */ /* 0x000f68000c1e1900 */
[----:B------:R-:W5:Y:S04]  /*0d70*/  LDG.E R26, desc[UR6][R22.64+0x34] ;  /* 0x00003406161a7981 */ /* 0x000f68000c1e1900 */
[----:B------:R-:W5:Y:S01]  /*0d80*/  LDG.E R28, desc[UR6][R22.64+0x3c] ;  /* 0x00003c06161c7981 */ /* 0x000f62000c1e1900 */
[----:B--2---:R-:W-:-:S03]  /*0d90*/  IMAD R8, R4, R8, R5 ;  /* 0x0000000804087224 */ /* 0x004fc600078e0205 */
[----:B------:R-:W2:Y:S01]  /*0da0*/  LDL.128 R4, [R15+0x10] ;  /* 0x000010000f047983 */ /* 0x000ea20000100c00 */
[----:B---3--:R-:W-:-:S03]  /*0db0*/  IMAD R8, R9, R14, R8 ;  /* 0x0000000e09087224 */ /* 0x008fc600078e0208 */
[----:B------:R-:W3:Y:S01]  /*0dc0*/  LDG.E R14, desc[UR6][R22.64+0x1c] ;  /* 0x00001c06160e7981 */ /* 0x000ee2000c1e1900 */
[----:B----4-:R-:W-:-:S03]  /*0dd0*/  IMAD R8, R10, R13, R8 ;  /* 0x0000000d0a087224 */ /* 0x010fc600078e0208 */
[----:B------:R-:W4:Y:S01]  /*0de0*/  LDG.E R13, desc[UR6][R22.64+0x20] ;  /* 0x00002006160d7981 */ /* 0x000f22000c1e1900 */
[----:B-----5:R-:W-:-:S03]  /*0df0*/  IMAD R8, R11, R24, R8 ;  /* 0x000000180b087224 */ /* 0x020fc600078e0208 */
[----:B------:R-:W5:Y:S01]  /*0e00*/  LDG.E R24, desc[UR6][R22.64+0x2c] ;  /* 0x00002c0616187981 */ /* 0x000f62000c1e1900 */
[----:B--2---:R-:W-:-:S03]  /*0e10*/  IMAD R4, R25, R4, R8 ;  /* 0x0000000419047224 */ /* 0x004fc600078e0208 */
[----:B------:R-:W4:Y:S01]  /*0e20*/  LDL.128 R8, [R15+0x20] ;  /* 0x000020000f087983 */ /* 0x000f220000100c00 */
[----:B------:R-:W-:-:S03]  /*0e30*/  IMAD R4, R5, R12, R4 ;  /* 0x0000000c05047224 */ /* 0x000fc600078e0204 */
[----:B------:R-:W2:Y:S04]  /*0e40*/  LDG.E R12, desc[UR6][R22.64+0x24] ;  /* 0x00002406160c7981 */ /* 0x000ea8000c1e1900 */
[----:B------:R-:W5:Y:S01]  /*0e50*/  LDG.E R25, desc[UR6][R22.64+0x28] ;  /* 0x0000280616197981 */ /* 0x000f62000c1e1900 */
[----:B------:R-:W-:-:S03]  /*0e60*/  IMAD R4, R6, R27, R4 ;  /* 0x0000001b06047224 */ /* 0x000fc600078e0204 */
[----:B------:R-:W5:Y:S01]  /*0e70*/  LDG.E R27, desc[UR6][R22.64+0x30] ;  /* 0x00003006161b7981 */ /* 0x000f62000c1e1900 */
[----:B---3--:R-:W-:-:S03]  /*0e80*/  IMAD R14, R7, R14, R4 ;  /* 0x0000000e070e7224 */ /* 0x008fc600078e0204 */
[----:B------:R-:W3:Y:S01]  /*0e90*/  LDL.128 R4, [R15+0x30] ;  /* 0x000030000f047983 */ /* 0x000ee20000100c00 */
[----:B----4-:R-:W-:-:S04]  /*0ea0*/  IMAD R8, R13, R8, R14 ;  /* 0x000000080d087224 */ /* 0x010fc800078e020e */
[----:B--2---:R-:W-:Y:S01]  /*0eb0*/  IMAD R8, R9, R12, R8 ;  /* 0x0000000c09087224 */ /* 0x004fe200078e0208 */
[----:B------:R-:W-:Y:S02]  /*0ec0*/  IADD3 R14, PT, PT, R17, 0x10, RZ ;  /* 0x00000010110e7810 */ /* 0x000fe40007ffe0ff */
[----:B------:R-:W-:Y:S01]  /*0ed0*/  IADD3 R13, PT, PT, R19, 0x10, RZ ;  /* 0x00000010130d7810 */ /* 0x000fe20007ffe0ff */
[----:B-----5:R-:W-:Y:S02]  /*0ee0*/  IMAD R8, R10, R25, R8 ;  /* 0x000000190a087224 */ /* 0x020fe400078e0208 */
[----:B------:R-:W2:Y:S01]  /*0ef0*/  LDG.E R25, desc[UR6][R22.64+0x38] ;  /* 0x0000380616197981 */ /* 0x000ea2000c1e1900 */
[----:B------:R-:W-:Y:S02]  /*0f00*/  IMAD R14, R14, 0x4, R1 ;  /* 0x000000040e0e7824 */ /* 0x000fe400078e0201 */
[----:B------:R-:W-:Y:S02]  /*0f10*/  IMAD R8, R11, R24, R8 ;  /* 0x000000180b087224 */ /* 0x000fe400078e0208 */
[----:B------:R-:W-:-:S04]  /*0f20*/  IMAD.WIDE.U32 R12, R13, 0x4, R20 ;  /* 0x000000040d0c7825 */ /* 0x000fc800078e0014 */
[----:B---3--:R-:W-:Y:S01]  /*0f30*/  IMAD R4, R27, R4, R8 ;  /* 0x000000041b047224 */ /* 0x008fe200078e0208 */
[----:B------:R-:W3:Y:S04]  /*0f40*/  LDG.E R24, desc[UR6][R12.64+0x4] ;  /* 0x000004060c187981 */ /* 0x000ee8000c1e1900 */
[----:B------:R-:W4:Y:S04]  /*0f50*/  LDL.128 R8, [R14] ;  /* 0x000000000e087983 */ /* 0x000f280000100c00 */
[----:B------:R-:W4:Y:S01]  /*0f60*/  LDG.E R27, desc[UR6][R12.64] ;  /* 0x000000060c1b7981 */ /* 0x000f22000c1e1900 */
[----:B------:R-:W-:-:S03]  /*0f70*/  IMAD R4, R5, R26, R4 ;  /* 0x0000001a05047224 */ /* 0x000fc600078e0204 */
[----:B------:R-:W5:Y:S04]  /*0f80*/  LDG.E R15, desc[UR6][R12.64+0x8] ;  /* 0x000008060c0f7981 */ /* 0x000f68000c1e1900 */
[----:B------:R-:W5:Y:S04]  /*0f90*/  LDG.E R26, desc[UR6][R12.64+0xc] ;  /* 0x00000c060c1a7981 */ /* 0x000f68000c1e1900 */
[----:B------:R-:W5:Y:S04]  /*0fa0*/  LDG.E R23, desc[UR6][R12.64+0x10] ;  /* 0x000010060c177981 */ /* 0x000f68000c1e1900 */
[----:B------:R-:W5:Y:S01]  /*0fb0*/  LDG.E R22, desc[UR6][R12.64+0x14] ;  /* 0x000014060c167981 */ /* 0x000f62000c1e1900 */
[----:B--2---:R-:W-:-:S03]  /*0fc0*/  IMAD R4, R6, R25, R4 ;  /* 0x0000001906047224 */ /* 0x004fc600078e0204 */
[----:B------:R-:W2:Y:S01]  /*0fd0*/  LDG.E R25, desc[UR6][R12.64+0x18] ;  /* 0x000018060c197981 */ /* 0x000ea2000c1e1900 */
[----:B------:R-:W-:-:S04]  /*0fe0*/  IMAD R4, R7, R28, R4 ;  /* 0x0000001c07047224 */ /* 0x000fc800078e0204 */
[----:B----4-:R-:W-:Y:S02]  /*0ff0*/  IMAD R8, R27, R8, R4 ;  /* 0x000000081b087224 */ /* 0x010fe400078e0204 */
[----:B------:R-:W4:Y:S02]  /*1000*/  LDL.128 R4, [R14+0x10] ;  /* 0x000010000e047983 */ /* 0x000f240000100c00 */
[----:B---3--:R-:W-:Y:S02]  /*1010*/  IMAD R8, R9, R24, R8 ;  /* 0x0000001809087224 */ /* 0x008fe400078e0208 */
[----:B------:R-:W3:Y:S02]  /*1020*/  LDG.E R24, desc[UR6][R12.64+0x1c] ;  /* 0x00001c060c187981 */ /* 0x000ee4000c1e1900 */
[----:B-----5:R-:W-:Y:S02]  /*1030*/  IMAD R8, R10, R15, R8 ;  /* 0x0000000f0a087224 */ /* 0x020fe400078e0208 */
[----:B------:R-:W5:Y:S02]  /*1040*/  LDG.E R15, desc[UR6][R12.64+0x20] ;  /* 0x000020060c0f7981 */ /* 0x000f64000c1e1900 */
[----:B------:R-:W-:-:S02]  /*1050*/  IMAD R8, R11, R26, R8 ;  /* 0x0000001a0b087224 */ /* 0x000fc400078e0208 */
[----:B------:R-:W5:Y:S02]  /*1060*/  LDG.E R26, desc[UR6][R12.64+0x2c] ;  /* 0x00002c060c1a7981 */ /* 0x000f64000c1e1900 */
[----:B----4-:R-:W-:Y:S02]  /*1070*/  IMAD R4, R23, R4, R8 ;  /* 0x0000000417047224 */ /* 0x010fe400078e0208 */
[----:B------:R-:W5:Y:S02]  /*1080*/  LDL.128 R8, [R14+0x20] ;  /* 0x000020000e087983 */ /* 0x000f640000100c00 */
[----:B------:R-:W-:Y:S02]  /*1090*/  IMAD R4, R5, R22, R4 ;  /* 0x0000001605047224 */ /* 0x000fe400078e0204 */
[----:B------:R-:W4:Y:S04]  /*10a0*/  LDG.E R22, desc[UR6][R12.64+0x24] ;  /* 0x000024060c167981 */ /* 0x000f28000c1e1900 */
[----:B------:R-:W4:Y:S01]  /*10b0*/  LDG.E R23, desc[UR6][R12.64+0x28] ;  /* 0x000028060c177981 */ /* 0x000f22000c1e1900 */
[----:B--2---:R-:W-:-:S03]  /*10c0*/  IMAD R4, R6, R25, R4 ;  /* 0x0000001906047224 */ /* 0x004fc600078e0204 */
[----:B------:R-:W2:Y:S01]  /*10d0*/  LDG.E R25, desc[UR6][R12.64+0x30] ;  /* 0x000030060c197981 */ /* 0x000ea2000c1e1900 */
[----:B---3--:R-:W-:-:S03]  /*10e0*/  IMAD R24, R7, R24, R4 ;  /* 0x0000001807187224 */ /* 0x008fc600078e0204 */
[----:B------:R-:W2:Y:S01]  /*10f0*/  LDL.128 R4, [R14+0x30] ;  /* 0x000030000e047983 */ /* 0x000ea20000100c00 */
[----:B------:R-:W-:-:S05]  /*1100*/  IADD3 R29, PT, PT, R19, 0x20, RZ ;  /* 0x00000020131d7810 */ /* 0x000fca0007ffe0ff */
[----:B------:R-:W-:-:S05]  /*1110*/  IMAD.WIDE.U32 R28, R29, 0x4, R20 ;  /* 0x000000041d1c7825 */ /* 0x000fca00078e0014 */
[----:B------:R-:W3:Y:S01]  /*1120*/  LDG.E R14, desc[UR6][R28.64+0x4] ;  /* 0x000004061c0e7981 */ /* 0x000ee2000c1e1900 */
[----:B-----5:R-:W-:-:S03]  /*1130*/  IMAD R8, R15, R8, R24 ;  /* 0x000000080f087224 */ /* 0x020fc600078e0218 */
[----:B------:R-:W5:Y:S01]  /*1140*/  LDG.E R24, desc[UR6][R12.64+0x34] ;  /* 0x000034060c187981 */ /* 0x000f62000c1e1900 */
[----:B----4-:R-:W-:Y:S01]  /*1150*/  IMAD R8, R9, R22, R8 ;  /* 0x0000001609087224 */ /* 0x010fe200078e0208 */
[----:B------:R-:W-:Y:S02]  /*1160*/  IADD3 R22, PT, PT, R17, 0x20, RZ ;  /* 0x0000002011167810 */ /* 0x000fe40007ffe0ff */
[----:B------:R-:W4:Y:S01]  /*1170*/  LDG.E R15, desc[UR6][R12.64+0x38] ;  /* 0x000038060c0f7981 */ /* 0x000f22000c1e1900 */
[----:B------:R-:W-:Y:S02]  /*1180*/  IMAD R8, R10, R23, R8 ;  /* 0x000000170a087224 */ /* 0x000fe400078e0208 */
[----:B------:R-:W-:Y:S01]  /*1190*/  IMAD R22, R22, 0x4, R1 ;  /* 0x0000000416167824 */ /* 0x000fe200078e0201 */
[----:B------:R-:W3:Y:S01]  /*11a0*/  LDG.E R23, desc[UR6][R28.64] ;  /* 0x000000061c177981 */ /* 0x000ee2000c1e1900 */
[----:B------:R-:W-:-:S03]  /*11b0*/  IMAD R8, R11, R26, R8 ;  /* 0x0000001a0b087224 */ /* 0x000fc600078e0208 */
[----:B------:R-:W3:Y:S01]  /*11c0*/  LDG.E R26, desc[UR6][R12.64+0x3c] ;  /* 0x00003c060c1a7981 */ /* 0x000ee2000c1e1900 */
[----:B--2---:R-:W-:-:S03]  /*11d0*/  IMAD R4, R25, R4, R8 ;  /* 0x0000000419047224 */ /* 0x004fc600078e0208 */
[----:B------:R-:W2:Y:S04]  /*11e0*/  LDL.128 R8, [R22] ;  /* 0x0000000016087983 */ /* 0x000ea80000100c00 */
[----:B------:R-:W2:Y:S04]  /*11f0*/  LDG.E R25, desc[UR6][R28.64+0x20] ;  /* 0x000020061c197981 */ /* 0x000ea8000c1e1900 */
[----:B------:R-:W2:Y:S04]  /*1200*/  LDG.E R12, desc[UR6][R28.64+0x14] ;  /* 0x000014061c0c7981 */ /* 0x000ea8000c1e1900 */
[----:B------:R-:W2:Y:S01]  /*1210*/  LDG.E R13, desc[UR6][R28.64+0x18] ;  /* 0x000018061c0d7981 */ /* 0x000ea2000c1e1900 */
[----:B-----5:R-:W-:-:S03]  /*1220*/  IMAD R4, R5, R24, R4 ;  /* 0x0000001805047224 */ /* 0x020fc600078e0204 */
[----:B------:R-:W5:Y:S01]  /*1230*/  LDG.E R24, desc[UR6][R28.64+0xc] ;  /* 0x00000c061c187981 */ /* 0x000f62000c1e1900 */
[----:B----4-:R-:W-:-:S03]  /*1240*/  IMAD R4, R6, R15, R4 ;  /* 0x0000000f06047224 */ /* 0x010fc600078e0204 */
[----:B------:R-:W4:Y:S01]  /*1250*/  LDG.E R15, desc[UR6][R28.64+0x8] ;  /* 0x000008061c0f7981 */ /* 0x000f22000c1e1900 */
[----:B---3--:R-:W-:-:S03]  /*1260*/  IMAD R4, R7, R26, R4 ;  /* 0x0000001a07047224 */ /* 0x008fc600078e0204 */
[----:B------:R-:W3:Y:S01]  /*1270*/  LDG.E R26, desc[UR6][R28.64+0x3c] ;  /* 0x00003c061c1a7981 */ /* 0x000ee2000c1e1900 */
[----:B--2---:R-:W-:-:S03]  /*1280*/  IMAD R8, R23, R8, R4 ;  /* 0x0000000817087224 */ /* 0x004fc600078e0204 */
[----:B------:R-:W2:Y:S04]  /*1290*/  LDL.128 R4, [R22+0x10] ;  /* 0x0000100016047983 */ /* 0x000ea80000100c00 */
[----:B------:R-:W2:Y:S01]  /*12a0*/  LDG.E R23, desc[UR6][R28.64+0x10] ;  /* 0x000010061c177981 */ /* 0x000ea2000c1e1900 */
[----:B------:R-:W-:-:S03]  /*12b0*/  IMAD R8, R9, R14, R8 ;  /* 0x0000000e09087224 */ /* 0x000fc600078e0208 */
[----:B------:R-:W3:Y:S01]  /*12c0*/  LDG.E R14, desc[UR6][R28.64+0x1c] ;  /* 0x00001c061c0e7981 */ /* 0x000ee2000c1e1900 */
[----:B----4-:R-:W-:-:S04]  /*12d0*/  IMAD R8, R10, R15, R8 ;  /* 0x0000000f0a087224 */ /* 0x010fc800078e0208 */
[----:B-----5:R-:W-:Y:S02]  /*12e0*/  IMAD R8, R11, R24, R8 ;  /* 0x000000180b087224 */ /* 0x020fe400078e0208 */
[----:B------:R-:W4:Y:S02]  /*12f0*/  LDG.E R24, desc[UR6][R28.64+0x2c] ;  /* 0x00002c061c187981 */ /* 0x000f24000c1e1900 */
[----:B--2---:R-:W-:Y:S02]  /*1300*/  IMAD R23, R23, R4, R8 ;  /* 0x0000000417177224 */ /* 0x004fe400078e0208 */
[----:B------:R-:W2:Y:S04]  /*1310*/  LDL.128 R8, [R22+0x20] ;  /* 0x0000200016087983 */ /* 0x000ea80000100c00 */
[----:B------:R-:W5:Y:S01]  /*1320*/  LDG.E R4, desc[UR6][R28.64+0x24] ;  /* 0x000024061c047981 */ /* 0x000f62000c1e1900 */
[----:B------:R-:W-:-:S03]  /*1330*/  IMAD R12, R5, R12, R23 ;  /* 0x0000000c050c7224 */ /* 0x000fc600078e0217 */
[----:B------:R-:W4:Y:S01]  /*1340*/  LDG.E R5, desc[UR6][R28.64+0x28] ;  /* 0x000028061c057981 */ /* 0x000f22000c1e1900 */
[----:B------:R-:W-:-:S03]  /*1350*/  IMAD R6, R6, R13, R12 ;  /* 0x0000000d06067224 */ /* 0x000fc600078e020c */
[----:B------:R-:W4:Y:S01]  /*1360*/  LDG.E R23, desc[UR6][R28.64+0x30] ;  /* 0x000030061c177981 */ /* 0x000f22000c1e1900 */
[----:B---3--:R-:W-:-:S03]  /*1370*/  IMAD R6, R7, R14, R6 ;  /* 0x0000000e07067224 */ /* 0x008fc600078e0206 */
[----:B------:R-:W3:Y:S01]  /*1380*/  LDL.128 R12, [R22+0x30] ;  /* 0x00003000160c7983 */ /* 0x000ee20000100c00 */
[----:B------:R-:W-:Y:S01]  /*1390*/  IADD3 R19, PT, PT, R19, 0x30, RZ ;  /* 0x0000003013137810 */ /* 0x000fe20007ffe0ff */
[----:B--2---:R-:W-:Y:S02]  /*13a0*/  IMAD R6, R25, R8, R6 ;  /* 0x0000000819067224 */ /* 0x004fe400078e0206 */
[----:B------:R-:W2:Y:S04]  /*13b0*/  LDG.E R8, desc[UR6][R28.64+0x34] ;  /* 0x000034061c087981 */ /* 0x000ea8000c1e1900 */
[----:B------:R-:W2:Y:S01]  /*13c0*/  LDG.E R25, desc[UR6][R28.64+0x38] ;  /* 0x000038061c197981 */ /* 0x000ea2000c1e1900 */
[----:B-----5:R-:W-:Y:S01]  /*13d0*/  IMAD R4, R9, R4, R6 ;  /* 0x0000000409047224 */ /* 0x020fe200078e0206 */
[----:B------:R-:W-:Y:S01]  /*13e0*/  IADD3 R6, PT, PT, R17, 0x30, RZ ;  /* 0x0000003011067810 */ /* 0x000fe20007ffe0ff */
[----:B------:R-:W-:-:S04]  /*13f0*/  IMAD.WIDE.U32 R20, R19, 0x4, R20 ;  /* 0x0000000413147825 */ /* 0x000fc800078e0014 */
[----:B------:R-:W-:Y:S01]  /*1400*/  IMAD R19, R6, 0x4, R1 ;  /* 0x0000000406137824 */ /* 0x000fe200078e0201 */
[----:B------:R-:W5:Y:S01]  /*1410*/  LDG.E R27, desc[UR6][R20.64] ;  /* 0x00000006141b7981 */ /* 0x000f62000c1e1900 */
[----:B----4-:R-:W-:-:S03]  /*1420*/  IMAD R10, R10, R5, R4 ;  /* 0x000000050a0a7224 */ /* 0x010fc600078e0204 */
[----:B------:R-:W5:Y:S01]  /*1430*/  LDL.128 R4, [R19] ;  /* 0x0000000013047983 */ /* 0x000f620000100c00 */
[----:B------:R-:W-:-:S03]  /*1440*/  IMAD R10, R11, R24, R10 ;  /* 0x000000180b0a7224 */ /* 0x000fc600078e020a */
[----:B------:R-:W4:Y:S01]  /*1450*/  LDG.E R22, desc[UR6][R20.64+0x4] ;  /* 0x0000040614167981 */ /* 0x000f22000c1e1900 */
[----:B---3--:R-:W-:-:S03]  /*1460*/  IMAD R10, R23, R12, R10 ;  /* 0x0000000c170a7224 */ /* 0x008fc600078e020a */
[----:B------:R-:W3:Y:S04]  /*1470*/  LDG.E R23, desc[UR6][R20.64+0x8] ;  /* 0x0000080614177981 */ /* 0x000ee8000c1e1900 */
[----:B------:R-:W3:Y:S04]  /*1480*/  LDG.E R28, desc[UR6][R20.64+0xc] ;  /* 0x00000c06141c7981 */ /* 0x000ee8000c1e1900 */
[----:B------:R-:W3:Y:S04]  /*1490*/  LDG.E R12, desc[UR6][R20.64+0x14] ;  /* 0x00001406140c7981 */ /* 0x000ee8000c1e1900 */
[----:B------:R-:W3:Y:S01]  /*14a0*/  LDG.E R24, desc[UR6][R20.64+0x1c] ;  /* 0x00001c0614187981 */ /* 0x000ee2000c1e1900 */
[----:B--2---:R-:W-:-:S03]  /*14b0*/  IMAD R8, R13, R8, R10 ;  /* 0x000000080d087224 */ /* 0x004fc600078e020a */
[----:B------:R-:W2:Y:S01]  /*14c0*/  LDG.E R13, desc[UR6][R20.64+0x10] ;  /* 0x00001006140d7981 */ /* 0x000ea2000c1e1900 */
[----:B------:R-:W-:-:S03]  /*14d0*/  IMAD R8, R14, R25, R8 ;  /* 0x000000190e087224 */ /* 0x000fc600078e0208 */
[----:B------:R-:W2:Y:S01]  /*14e0*/  LDG.E R25, desc[UR6][R20.64+0x28] ;  /* 0x0000280614197981 */ /* 0x000ea2000c1e1900 */
[----:B------:R-:W-:-:S03]  /*14f0*/  IMAD R26, R15, R26, R8 ;  /* 0x0000001a0f1a7224 */ /* 0x000fc600078e0208 */
[----:B------:R-:W2:Y:S04]  /*1500*/  LDL.128 R8, [R19+0x10] ;  /* 0x0000100013087983 */ /* 0x000ea80000100c00 */
[----:B------:R-:W2:Y:S01]  /*1510*/  LDG.E R15, desc[UR6][R20.64+0x18] ;  /* 0x00001806140f7981 */ /* 0x000ea2000c1e1900 */
[----:B-----5:R-:W-:-:S04]  /*1520*/  IMAD R4, R27, R4, R26 ;  /* 0x000000041b047224 */ /* 0x020fc800078e021a */
[----:B----4-:R-:W-:Y:S02]  /*1530*/  IMAD R4, R5, R22, R4 ;  /* 0x0000001605047224 */ /* 0x010fe400078e0204 */
[----:B------:R-:W4:Y:S02]  /*1540*/  LDG.E R22, desc[UR6][R20.64+0x24] ;  /* 0x0000240614167981 */ /* 0x000f24000c1e1900 */
[----:B---3--:R-:W-:Y:S02]  /*1550*/  IMAD R4, R6, R23, R4 ;  /* 0x0000001706047224 */ /* 0x008fe400078e0204 */
[----:B------:R-:W3:Y:S02]  /*1560*/  LDG.E R23, desc[UR6][R20.64+0x20] ;  /* 0x0000200614177981 */ /* 0x000ee4000c1e1900 */
[----:B------:R-:W-:Y:S02]  /*1570*/  IMAD R28, R7, R28, R4 ;  /* 0x0000001c071c7224 */ /* 0x000fe400078e0204 */
[----:B------:R-:W3:Y:S02]  /*1580*/  LDL.128 R4, [R19+0x20] ;  /* 0x0000200013047983 */ /* 0x000ee40000100c00 */
[----:B--2---:R-:W-:-:S04]  /*1590*/  IMAD R8, R13, R8, R28 ;  /* 0x000000080d087224 */ /* 0x004fc800078e021c */
[----:B------:R-:W-:Y:S02]  /*15a0*/  IMAD R9, R9, R12, R8 ;  /* 0x0000000c09097224 */ /* 0x000fe400078e0208 */
[----:B------:R-:W2:Y:S02]  /*15b0*/  LDG.E R8, desc[UR6][R20.64+0x2c] ;  /* 0x00002c0614087981 */ /* 0x000ea4000c1e1900 */
[----:B------:R-:W-:Y:S02]  /*15c0*/  IMAD R10, R10, R15, R9 ;  /* 0x0000000f0a0a7224 */ /* 0x000fe400078e0209 */
[----:B------:R-:W5:Y:S04]  /*15d0*/  LDL.128 R12, [R19+0x30] ;  /* 0x00003000130c7983 */ /* 0x000f680000100c00 */
[----:B------:R-:W5:Y:S01]  /*15e0*/  LDG.E R9, desc[UR6][R20.64+0x30] ;  /* 0x0000300614097981 */ /* 0x000f62000c1e1900 */
[----:B------:R-:W-:-:S03]  /*15f0*/  IMAD R26, R11, R24, R10 ;  /* 0x000000180b1a7224 */ /* 0x000fc600078e020a */
[----:B------:R-:W5:Y:S04]  /*1600*/  LDG.E R10, desc[UR6][R20.64+0x34] ;  /* 0x00003406140a7981 */ /* 0x000f68000c1e1900 */
[----:B------:R-:W5:Y:S04]  /*1610*/  LDG.E R11, desc[UR6][R20.64+0x38] ;  /* 0x00003806140b7981 */ /* 0x000f68000c1e1900 */
[----:B------:R-:W5:Y:S01]  /*1620*/  LDG.E R24, desc[UR6][R20.64+0x3c] ;  /* 0x00003c0614187981 */ /* 0x000f62000c1e1900 */
[----:B---3--:R-:W-:-:S04]  /*1630*/  IMAD R4, R23, R4, R26 ;  /* 0x0000000417047224 */ /* 0x008fc800078e021a */
[----:B----4-:R-:W-:Y:S01]  /*1640*/  IMAD R4, R5, R22, R4 ;  /* 0x0000001605047224 */ /* 0x010fe200078e0204 */
[----:B------:R-:W-:-:S03]  /*1650*/  IADD3 R17, PT, PT, R17, 0x40, RZ ;  /* 0x0000004011117810 */ /* 0x000fc60007ffe0ff */
[----:B------:R-:W-:Y:S01]  /*1660*/  IMAD R4, R6, R25, R4 ;  /* 0x0000001906047224 */ /* 0x000fe200078e0204 */
[----:B------:R-:W-:-:S03]  /*1670*/  ISETP.NE.AND P0, PT, R17, 0x200, PT ;  /* 0x000002001100780c */ /* 0x000fc60003f05270 */
[----:B--2---:R-:W-:-:S04]  /*1680*/  IMAD R4, R7, R8, R4 ;  /* 0x0000000807047224 */ /* 0x004fc800078e0204 */
[----:B-----5:R-:W-:-:S04]  /*1690*/  IMAD R4, R9, R12, R4 ;  /* 0x0000000c09047224 */ /* 0x020fc800078e0204 */
[----:B------:R-:W-:-:S04]  /*16a0*/  IMAD R4, R13, R10, R4 ;  /* 0x0000000a0d047224 */ /* 0x000fc800078e0204 */
[----:B------:R-:W-:-:S04]  /*16b0*/  IMAD R4, R14, R11, R4 ;  /* 0x0000000b0e047224 */ /* 0x000fc800078e0204 */
[----:B------:R-:W-:Y:S01]  /*16c0*/  IMAD R5, R15, R24, R4 ;  /* 0x000000180f057224 */ /* 0x000fe200078e0204 */
[----:B------:R-:W-:Y:S06]  /*16d0*/  @P0 BRA `(.L_x_1) ;  /* 0xfffffff400740947 */ /* 0x000fec000383ffff */
[----:B------:R-:W-:-:S05]  /*16e0*/  LEA R4, R2, R1, 0x2 ;  /* 0x0000000102047211 */ /* 0x000fca00078e10ff */
[----:B------:R-:W2:Y:S01]  /*16f0*/  LDL R7, [R4] ;  /* 0x0000000004077983 */ /* 0x000ea20000100800 */
[----:B------:R-:W-:Y:S01]  /*1700*/  IMAD.MOV R6, RZ, RZ, -R5 ;  /* 0x000000ffff067224 */ /* 0x000fe200078e0a05 */
[----:B------:R-:W-:-:S03]  /*1710*/  IADD3 R2, PT, PT, R2, 0x1, RZ ;  /* 0x0000000102027810 */ /* 0x000fc60007ffe0ff */
[----:B--2---:R-:W-:-:S05]  /*1720*/  IMAD R5, R6, R7, RZ ;  /* 0x0000000706057224 */ /* 0x004fca00078e02ff */
[----:B------:R-:W-:-:S05]  /*1730*/  I2FP.F32.S32 R5, R5 ;  /* 0x0000000500057245 */ /* 0x000fca0000201400 */
[----:B------:R-:W-:-:S05]  /*1740*/  FMUL R6, R0, R5 ;  /* 0x0000000500067220 */ /* 0x000fca0000400000 */
[----:B------:R-:W-:-:S13]  /*1750*/  FSETP.GT.AND P0, PT, R6, R3, PT ;  /* 0x000000030600720b */ /* 0x000fda0003f04000 */
[----:B------:R-:W-:-:S05]  /*1760*/  @P0 IADD3 R5, PT, PT, -R7, RZ, RZ ;  /* 0x000000ff07050210 */ /* 0x000fca0007ffe1ff */
[----:B------:R0:W-:Y:S01]  /*1770*/  @P0 STL [R4], R5 ;  /* 0x0000000504000387 */ /* 0x0001e20000100800 */
[----:B------:R-:W-:-:S13]  /*1780*/  ISETP.NE.AND P0, PT, R2, 0x200, PT ;  /* 0x000002000200780c */ /* 0x000fda0003f05270 */
[----:B0-----:R-:W-:Y:S05]  /*1790*/  @P0 BRA `(.L_x_2) ;  /* 0xfffffff4003c0947 */ /* 0x001fea000383ffff */
[----:B------:R-:W-:Y:S05]  /*17a0*/  BRA.U UP0, `(.L_x_3) ;  /* 0xfffffff100a07547 */ /* 0x000fea000b83ffff */
[----:B------:R-:W0:Y:S01]  /*17b0*/  LDC.64 R2, c[0x0][0x380] ;  /* 0x0000e000ff027b82 */ /* 0x000e220000000a00 */
[----:B------:R-:W-:Y:S01]  /*17c0*/  VIADD R0, R1, 0x20 ;  /* 0x0000002001007836 */ /* 0x000fe20000000000 */
[----:B------:R-:W-:Y:S01]  /*17d0*/  MOV R6, RZ ;  /* 0x000000ff00067202 */ /* 0x000fe20000000f00 */
[----:B------:R-:W-:Y:S01]  /*17e0*/  IMAD.MOV.U32 R11, RZ, RZ, RZ ;  /* 0x000000ffff0b7224 */ /* 0x000fe200078e00ff */
[----:B------:R-:W-:Y:S02]  /*17f0*/  PRMT R7, RZ, 0x7610, R7 ;  /* 0x00007610ff077816 */ /* 0x000fe40000000007 */
[----:B------:R-:W-:Y:S02]  /*1800*/  PRMT R8, RZ, 0x7610, R8 ;  /* 0x00007610ff087816 */ /* 0x000fe40000000008 */
[----:B0-----:R-:W-:-:S04]  /*1810*/  IADD3 R2, P0, PT, R2, 0x20, RZ ;  /* 0x0000002002027810 */ /* 0x001fc80007f1e0ff */
[----:B------:R-:W-:-:S09]  /*1820*/  IADD3.X R3, PT, PT, RZ, R3, RZ, P0, !PT ;  /* 0x00000003ff037210 */ /* 0x000fd200007fe4ff */
.L_x_9:
[----:B-----5:R-:W-:-:S06]  /*1830*/  LEA R9, R6, R1, 0x2 ;  /* 0x0000000106097211 */ /* 0x020fcc00078e10ff */
[----:B------:R-:W5:Y:S01]  /*1840*/  LDL R9, [R9] ;  /* 0x0000000009097983 */ /* 0x000f620000100800 */
[C---:B------:R-:W-:Y:S01]  /*1850*/  IADD3 R4, PT, PT, R6.reuse, -0x1f1, RZ ;  /* 0xfffffe0f06047810 */ /* 0x040fe20007ffe0ff */
[----:B------:R-:W-:Y:S01]  /*1860*/  IMAD.MOV.U32 R10, RZ, RZ, R6 ;  /* 0x000000ffff0a7224 */ /* 0x000fe200078e0006 */
[----:B------:R-:W-:Y:S02]  /*1870*/  IADD3 R13, PT, PT, -R6, 0x200, RZ ;  /* 0x00000200060d7810 */ /* 0x000fe40007ffe1ff */
[----:B------:R-:W-:Y:S02]  /*1880*/  ISETP.GE.U32.AND P1, PT, R4, 0xf, PT ;  /* 0x0000000f0400780c */ /* 0x000fe40003f26070 */
[----:B------:R-:W-:-:S11]  /*1890*/  LOP3.LUT P0, RZ, R13, 0xf, RZ, 0xc0, !PT ;  /* 0x0000000f0dff7812 */ /* 0x000fd6000780c0ff */
[----:B------:R-:W-:Y:S05]  /*18a0*/  @!P1 BRA `(.L_x_4) ;  /* 0x0000000400349947 */ /* 0x000fea0003800000 */
[C---:B------:R-:W-:Y:S01]  /*18b0*/  IMAD R5, R6.reuse, 0x201, RZ ;  /* 0x0000020106057824 */ /* 0x040fe200078e02ff */
[----:B------:R-:W-:Y:S01]  /*18c0*/  LOP3.LUT R13, R13, 0xfffffff0, RZ, 0xc0, !PT ;  /* 0xfffffff00d0d7812 */ /* 0x000fe200078ec0ff */
[----:B------:R-:W-:Y:S01]  /*18d0*/  IMAD R12, R6, 0x4, R0 ;  /* 0x00000004060c7824 */ /* 0x000fe200078e0200 */
[----:B------:R-:W-:Y:S01]  /*18e0*/  MOV R10, R6 ;  /* 0x00000006000a7202 */ /* 0x000fe20000000f00 */
[----:B------:R-:W-:Y:S01]  /*18f0*/  IMAD.WIDE.U32 R4, R5, 0x4, R2 ;  /* 0x0000000405047825 */ /* 0x000fe200078e0002 */
[----:B------:R-:W-:-:S07]  /*1900*/  IADD3 R13, PT, PT, -R13, RZ, RZ ;  /* 0x000000ff0d0d7210 */ /* 0x000fce0007ffe1ff */
.L_x_5:
[----:B------:R-:W2:Y:S04]  /*1910*/  LDL R16, [R12+-0x20] ;  /* 0xffffe0000c107983 */ /* 0x000ea80000100800 */
[----:B------:R-:W3:Y:S04]  /*1920*/  LDG.E R23, desc[UR6][R4.64+-0x20] ;  /* 0xffffe00604177981 */ /* 0x000ee8000c1e1900 */
[----:B------:R-:W4:Y:S04]  /*1930*/  LDL R26, [R12+-0x1c] ;  /* 0xffffe4000c1a7983 */ /* 0x000f280000100800 */
[----:B------:R-:W4:Y:S04]  /*1940*/  LDG.E R21, desc[UR6][R4.64+-0x1c] ;  /* 0xffffe40604157981 */ /* 0x000f28000c1e1900 */
[----:B------:R-:W4:Y:S04]  /*1950*/  LDL R14, [R12+-0x18] ;  /* 0xffffe8000c0e7983 */ /* 0x000f280000100800 */
[----:B------:R-:W4:Y:S04]  /*1960*/  LDG.E R19, desc[UR6][R4.64+-0x18] ;  /* 0xffffe80604137981 */ /* 0x000f28000c1e1900 */
[----:B------:R-:W4:Y:S04]  /*1970*/  LDL R22, [R12+-0x14] ;  /* 0xffffec000c167983 */ /* 0x000f280000100800 */
[----:B------:R-:W4:Y:S04]  /*1980*/  LDG.E R17, desc[UR6][R4.64+-0x14] ;  /* 0xffffec0604117981 */ /* 0x000f28000c1e1900 */
[----:B------:R-:W4:Y:S04]  /*1990*/  LDL R20, [R12+-0x10] ;  /* 0xfffff0000c147983 */ /* 0x000f280000100800 */
[----:B------:R-:W4:Y:S01]  /*19a0*/  LDG.E R15, desc[UR6][R4.64+-0x10] ;  /* 0xfffff006040f7981 */ /* 0x000f22000c1e1900 */
[----:B--2--5:R-:W-:-:S04]  /*19b0*/  IMAD R16, R9, R16, RZ ;  /* 0x0000001009107224 */ /* 0x024fc800078e02ff */
[----:B---3--:R-:W-:Y:S02]  /*19c0*/  IMAD R24, R16, R23, R11 ;  /* 0x0000001710187224 */ /* 0x008fe400078e020b */
[----:B------:R-:W2:Y:S04]  /*19d0*/  LDL R16, [R12+-0xc] ;  /* 0xfffff4000c107983 */ /* 0x000ea80000100800 */
[----:B------:R-:W3:Y:S01]  /*19e0*/  LDG.E R11, desc[UR6][R4.64+-0xc] ;  /* 0xfffff406040b7981 */ /* 0x000ee2000c1e1900 */
[----:B----4-:R-:W-:-:S04]  /*19f0*/  IMAD R26, R9, R26, RZ ;  /* 0x0000001a091a7224 */ /* 0x010fc800078e02ff */
[----:B------:R-:W-:Y:S02]  /*1a00*/  IMAD R24, R26, R21, R24 ;  /* 0x000000151a187224 */ /* 0x000fe400078e0218 */
[----:B------:R-:W-:Y:S02]  /*1a10*/  IMAD R21, R9, R14, RZ ;  /* 0x0000000e09157224 */ /* 0x000fe400078e02ff */
[----:B------:R-:W4:Y:S02]  /*1a20*/  LDL R14, [R12+-0x8] ;  /* 0xfffff8000c0e7983 */ /* 0x000f240000100800 */
[----:B------:R-:W-:Y:S02]  /*1a30*/  IMAD R24, R21, R19, R24 ;  /* 0x0000001315187224 */ /* 0x000fe400078e0218 */
[----:B------:R-:W4:Y:S01]  /*1a40*/  LDG.E R19, desc[UR6][R4.64+-0x8] ;  /* 0xfffff80604137981 */ /* 0x000f22000c1e1900 */
[----:B------:R-:W-:-:S03]  /*1a50*/  IMAD R21, R9, R22, RZ ;  /* 0x0000001609157224 */ /* 0x000fc600078e02ff */
[----:B------:R-:W4:Y:S01]  /*1a60*/  LDL R22, [R12+-0x4] ;  /* 0xfffffc000c167983 */ /* 0x000f220000100800 */
[----:B------:R-:W-:-:S03]  /*1a70*/  IMAD R26, R21, R17, R24 ;  /* 0x00000011151a7224 */ /* 0x000fc600078e0218 */
[----:B------:R-:W4:Y:S01]  /*1a80*/  LDG.E R17, desc[UR6][R4.64+-0x4] ;  /* 0xfffffc0604117981 */ /* 0x000f22000c1e1900 */
[----:B------:R-:W-:-:S03]  /*1a90*/  IMAD R20, R9, R20, RZ ;  /* 0x0000001409147224 */ /* 0x000fc600078e02ff */
[----:B------:R-:W4:Y:S01]  /*1aa0*/  LDL R24, [R12] ;  /* 0x000000000c187983 */ /* 0x000f220000100800 */
[----:B------:R-:W-:-:S03]  /*1ab0*/  IMAD R26, R20, R15, R26 ;  /* 0x0000000f141a7224 */ /* 0x000fc600078e021a */
[----:B------:R-:W4:Y:S04]  /*1ac0*/  LDG.E R21, desc[UR6][R4.64] ;  /* 0x0000000604157981 */ /* 0x000f28000c1e1900 */
[----:B------:R-:W4:Y:S04]  /*1ad0*/  LDL R20, [R12+0x4] ;  /* 0x000004000c147983 */ /* 0x000f280000100800 */
[----:B------:R-:W4:Y:S01]  /*1ae0*/  LDG.E R15, desc[UR6][R4.64+0x4] ;  /* 0x00000406040f7981 */ /* 0x000f22000c1e1900 */
[----:B--2---:R-:W-:-:S04]  /*1af0*/  IMAD R16, R9, R16, RZ ;  /* 0x0000001009107224 */ /* 0x004fc800078e02ff */
[----:B---3--:R-:W-:Y:S02]  /*1b00*/  IMAD R26, R16, R11, R26 ;  /* 0x0000000b101a7224 */ /* 0x008fe400078e021a */
[----:B------:R-:W2:Y:S04]  /*1b10*/  LDL R16, [R12+0x8] ;  /* 0x000008000c107983 */ /* 0x000ea80000100800 */
[----:B------:R-:W3:Y:S01]  /*1b20*/  LDG.E R11, desc[UR6][R4.64+0x8] ;  /* 0x00000806040b7981 */ /* 0x000ee2000c1e1900 */
[----:B----4-:R-:W-:-:S04]  /*1b30*/  IMAD R14, R9, R14, RZ ;  /* 0x0000000e090e7224 */ /* 0x010fc800078e02ff */
[----:B------:R-:W-:Y:S02]  /*1b40*/  IMAD R26, R14, R19, R26 ;  /* 0x000000130e1a7224 */ /* 0x000fe400078e021a */
[----:B------:R-:W4:Y:S01]  /*1b50*/  LDL R14, [R12+0xc] ;  /* 0x00000c000c0e7983 */ /* 0x000f220000100800 */
[----:B------:R-:W-:-:S03]  /*1b60*/  IMAD R22, R9, R22, RZ ;  /* 0x0000001609167224 */ /* 0x000fc600078e02ff */
[----:B------:R-:W4:Y:S01]  /*1b70*/  LDG.E R19, desc[UR6][R4.64+0x10] ;  /* 0x0000100604137981 */ /* 0x000f22000c1e1900 */
[----:B------:R-:W-:-:S03]  /*1b80*/  IMAD R26, R22, R17, R26 ;  /* 0x00000011161a7224 */ /* 0x000fc600078e021a */
[----:B------:R-:W4:Y:S01]  /*1b90*/  LDG.E R17, desc[UR6][R4.64+0xc] ;  /* 0x00000c0604117981 */ /* 0x000f22000c1e1900 */
[----:B------:R-:W-:-:S03]  /*1ba0*/  IMAD R24, R9, R24, RZ ;  /* 0x0000001809187224 */ /* 0x000fc600078e02ff */
[----:B------:R-:W4:Y:S01]  /*1bb0*/  LDL R22, [R12+0x10] ;  /* 0x000010000c167983 */ /* 0x000f220000100800 */
[----:B------:R-:W-:Y:S02]  /*1bc0*/  IMAD R24, R24, R21, R26 ;  /* 0x0000001518187224 */ /* 0x000fe400078e021a */
[----:B------:R-:W-:Y:S02]  /*1bd0*/  IMAD R21, R9, R20, RZ ;  /* 0x0000001409157224 */ /* 0x000fe400078e02ff */
[----:B------:R-:W4:Y:S02]  /*1be0*/  LDL R20, [R12+0x14] ;  /* 0x000014000c147983 */ /* 0x000f240000100800 */
[----:B------:R-:W-:Y:S02]  /*1bf0*/  IMAD R26, R21, R15, R24 ;  /* 0x0000000f151a7224 */ /* 0x000fe400078e0218 */
[----:B------:R-:W4:Y:S04]  /*1c00*/  LDG.E R15, desc[UR6][R4.64+0x14] ;  /* 0x00001406040f7981 */ /* 0x000f28000c1e1900 */
[----:B------:R-:W4:Y:S01]  /*1c10*/  LDL R24, [R12+0x18] ;  /* 0x000018000c187983 */ /* 0x000f220000100800 */
[----:B--2---:R-:W-:-:S03]  /*1c20*/  IMAD R21, R9, R16, RZ ;  /* 0x0000001009157224 */ /* 0x004fc600078e02ff */
[----:B------:R-:W2:Y:S01]  /*1c30*/  LDG.E R16, desc[UR6][R4.64+0x18] ;  /* 0x0000180604107981 */ /* 0x000ea2000c1e1900 */
[----:B---3--:R-:W-:-:S03]  /*1c40*/  IMAD R28, R21, R11, R26 ;  /* 0x0000000b151c7224 */ /* 0x008fc600078e021a */
[----:B------:R-:W3:Y:S04]  /*1c50*/  LDL R26, [R12+0x1c] ;  /* 0x00001c000c1a7983 */ /* 0x000ee80000100800 */
[----:B------:R0:W3:Y:S01]  /*1c60*/  LDG.E R11, desc[UR6][R4.64+0x1c] ;  /* 0x00001c06040b7981 */ /* 0x0000e2000c1e1900 */
[----:B------:R-:W-:Y:S02]  /*1c70*/  VIADD R13, R13, 0x10 ;  /* 0x000000100d0d7836 */ /* 0x000fe40000000000 */
[----:B----4-:R-:W-:-:S03]  /*1c80*/  IMAD R14, R9, R14, RZ ;  /* 0x0000000e090e7224 */ /* 0x010fc600078e02ff */
[----:B------:R-:W-:Y:S01]  /*1c90*/  ISETP.NE.AND P1, PT, R13, RZ, PT ;  /* 0x000000ff0d00720c */ /* 0x000fe20003f25270 */
[----:B------:R-:W-:Y:S02]  /*1ca0*/  IMAD R14, R14, R17, R28 ;  /* 0x000000110e0e7224 */ /* 0x000fe400078e021c */
[----:B------:R-:W-:-:S04]  /*1cb0*/  IMAD R22, R9, R22, RZ ;  /* 0x0000001609167224 */ /* 0x000fc800078e02ff */
[----:B------:R-:W-:Y:S02]  /*1cc0*/  IMAD R14, R22, R19, R14 ;  /* 0x00000013160e7224 */ /* 0x000fe400078e020e */
[----:B------:R-:W-:-:S04]  /*1cd0*/  IMAD R20, R9, R20, RZ ;  /* 0x0000001409147224 */ /* 0x000fc800078e02ff */
[----:B------:R-:W-:Y:S02]  /*1ce0*/  IMAD R15, R20, R15, R14 ;  /* 0x0000000f140f7224 */ /* 0x000fe400078e020e */
[C---:B------:R-:W-:Y:S01]  /*1cf0*/  IMAD R24, R9.reuse, R24, RZ ;  /* 0x0000001809187224 */ /* 0x040fe200078e02ff */
[----:B0-----:R-:W-:Y:S01]  /*1d00*/  IADD3 R4, P2, PT, R4, 0x40, RZ ;  /* 0x0000004004047810 */ /* 0x001fe20007f5e0ff */
[----:B------:R-:W-:Y:S01]  /*1d10*/  VIADD R12, R12, 0x40 ;  /* 0x000000400c0c7836 */ /* 0x000fe20000000000 */
[----:B------:R-:W-:Y:S02]  /*1d20*/  IADD3 R10, PT, PT, R10, 0x10, RZ ;  /* 0x000000100a0a7810 */ /* 0x000fe40007ffe0ff */
[----:B------:R-:W-:Y:S01]  /*1d30*/  IADD3.X R5, PT, PT, RZ, R5, RZ, P2, !PT ;  /* 0x00000005ff057210 */ /* 0x000fe200017fe4ff */
[----:B--2---:R-:W-:Y:S02]  /*1d40*/  IMAD R16, R24, R16, R15 ;  /* 0x0000001018107224 */ /* 0x004fe400078e020f */
[----:B---3--:R-:W-:-:S04]  /*1d50*/  IMAD R26, R9, R26, RZ ;  /* 0x0000001a091a7224 */ /* 0x008fc800078e02ff */
[----:B------:R-:W-:Y:S01]  /*1d60*/  IMAD R11, R26, R11, R16 ;  /* 0x0000000b1a0b7224 */ /* 0x000fe200078e0210 */
[----:B------:R-:W-:Y:S06]  /*1d70*/  @P1 BRA `(.L_x_5) ;  /* 0xfffffff800e41947 */ /* 0x000fec000383ffff */
.L_x_4:
[----:B------:R-:W-:Y:S01]  /*1d80*/  SHF.L.U32 R15, R6, 0x9, RZ ;  /* 0x00000009060f7819 */ /* 0x000fe200000006ff */
[----:B------:R-:W-:Y:S06]  /*1d90*/  @!P0 BRA `(.L_x_6) ;  /* 0x0000000400b88947 */ /* 0x000fec0003800000 */
[----:B------:R-:W-:-:S04]  /*1da0*/  IADD3 R4, PT, PT, RZ, -R8, RZ ;  /* 0x80000008ff047210 */ /* 0x000fc80007ffe0ff */
[----:B------:R-:W-:-:S04]  /*1db0*/  PRMT R4, R4, 0x7710, RZ ;  /* 0x0000771004047816 */ /* 0x000fc800000000ff */
[----:B------:R-:W-:-:S04]  /*1dc0*/  LOP3.LUT R4, R4, 0xf, RZ, 0xc0, !PT ;  /* 0x0000000f04047812 */ /* 0x000fc800078ec0ff */
[C---:B------:R-:W-:Y:S01]  /*1dd0*/  LOP3.LUT P0, RZ, R4.reuse, 0x7, RZ, 0xc0, !PT ;  /* 0x0000000704ff7812 */ /* 0x040fe2000780c0ff */
[----:B------:R-:W-:-:S05]  /*1de0*/  VIADD R5, R4, 0xffffffff ;  /* 0xffffffff04057836 */ /* 0x000fca0000000000 */
[----:B------:R-:W-:-:S13]  /*1df0*/  ISETP.GE.U32.AND P1, PT, R5, 0x7, PT ;  /* 0x000000070500780c */ /* 0x000fda0003f26070 */
[----:B------:R-:W-:Y:S05]  /*1e00*/  @!P1 BRA `(.L_x_7) ;  /* 0x0000000000a89947 */ /* 0x000fea0003800000 */
[----:B------:R-:W0:Y:S01]  /*1e10*/  LDC.64 R12, c[0x0][0x380] ;  /* 0x0000e000ff0c7b82 */ /* 0x000e220000000a00 */
[CC--:B------:R-:W-:Y:S02]  /*1e20*/  IADD3 R17, PT, PT, R15.reuse, R10.reuse, RZ ;  /* 0x0000000a0f117210 */ /* 0x0c0fe40007ffe0ff */
[----:B------:R-:W-:Y:S02]  /*1e30*/  IADD3 R16, P1, PT, R15, R10, RZ ;  /* 0x0000000a0f107210 */ /* 0x000fe40007f3e0ff */
[----:B------:R-:W-:-:S03]  /*1e40*/  LEA R14, R10, R1, 0x2 ;  /* 0x000000010a0e7211 */ /* 0x000fc600078e10ff */
[----:B------:R-:W1:Y:S02]  /*1e50*/  LDC.64 R4, c[0x0][0x380] ;  /* 0x0000e000ff047b82 */ /* 0x000e640000000a00 */
[----:B------:R-:W2:Y:S04]  /*1e60*/  LDL R22, [R14] ;  /* 0x000000000e167983 */ /* 0x000ea80000100800 */
[----:B------:R-:W3:Y:S04]  /*1e70*/  LDL R26, [R14+0x4] ;  /* 0x000004000e1a7983 */ /* 0x000ee80000100800 */
[----:B------:R-:W4:Y:S01]  /*1e80*/  LDL R20, [R14+0xc] ;  /* 0x00000c000e147983 */ /* 0x000f220000100800 */
[----:B0-----:R-:W-:-:S04]  /*1e90*/  IMAD.WIDE.U32 R12, R17, 0x4, R12 ;  /* 0x00000004110c7825 */ /* 0x001fc800078e000c */
[----:B------:R-:W-:Y:S02]  /*1ea0*/  IMAD.X R17, RZ, RZ, RZ, P1 ;  /* 0x000000ffff117224 */ /* 0x000fe400008e06ff */
[----:B------:R3:W4:Y:S01]  /*1eb0*/  LDG.E R12, desc[UR6][R12.64] ;  /* 0x000000060c0c7981 */ /* 0x000722000c1e1900 */
[----:B-1----:R-:W-:-:S04]  /*1ec0*/  LEA R4, P1, R16, R4, 0x2 ;  /* 0x0000000410047211 */ /* 0x002fc800078210ff */
[----:B------:R-:W-:Y:S02]  /*1ed0*/  LEA.HI.X R5, R16, R5, R17, 0x2, P1 ;  /* 0x0000000510057211 */ /* 0x000fe400008f1411 */
[----:B------:R-:W4:Y:S04]  /*1ee0*/  LDL R16, [R14+0x8] ;  /* 0x000008000e107983 */ /* 0x000f280000100800 */
[----:B------:R-:W4:Y:S04]  /*1ef0*/  LDG.E R21, desc[UR6][R4.64+0x4] ;  /* 0x0000040604157981 */ /* 0x000f28000c1e1900 */
[----:B------:R-:W4:Y:S04]  /*1f00*/  LDG.E R17, desc[UR6][R4.64+0x8] ;  /* 0x0000080604117981 */ /* 0x000f28000c1e1900 */
[----:B------:R-:W4:Y:S04]  /*1f10*/  LDG.E R19, desc[UR6][R4.64+0xc] ;  /* 0x00000c0604137981 */ /* 0x000f28000c1e1900 */
[----:B------:R-:W4:Y:S01]  /*1f20*/  LDG.E R23, desc[UR6][R4.64+0x1c] ;  /* 0x00001c0604177981 */ /* 0x000f22000c1e1900 */
[----:B--2--5:R-:W-:-:S03]  /*1f30*/  IMAD R24, R9, R22, RZ ;  /* 0x0000001609187224 */ /* 0x024fc600078e02ff */
[----:B------:R-:W2:Y:S01]  /*1f40*/  LDL R22, [R14+0x10] ;  /* 0x000010000e167983 */ /* 0x000ea20000100800 */
[----:B---3--:R-:W-:-:S03]  /*1f50*/  IMAD R13, R9, R26, RZ ;  /* 0x0000001a090d7224 */ /* 0x008fc600078e02ff */
[----:B------:R-:W3:Y:S01]  /*1f60*/  LDL R26, [R14+0x1c] ;  /* 0x00001c000e1a7983 */ /* 0x000ee20000100800 */
[----:B----4-:R-:W-:-:S03]  /*1f70*/  IMAD R24, R24, R12, R11 ;  /* 0x0000000c18187224 */ /* 0x010fc600078e020b */
[----:B------:R-:W4:Y:S04]  /*1f80*/  LDG.E R11, desc[UR6][R4.64+0x10] ;  /* 0x00001006040b7981 */ /* 0x000f28000c1e1900 */
[----:B------:R-:W4:Y:S01]  /*1f90*/  LDL R12, [R14+0x14] ;  /* 0x000014000e0c7983 */ /* 0x000f220000100800 */
[----:B------:R-:W-:-:S03]  /*1fa0*/  IMAD R28, R13, R21, R24 ;  /* 0x000000150d1c7224 */ /* 0x000fc600078e0218 */
[----:B------:R-:W4:Y:S04]  /*1fb0*/  LDG.E R13, desc[UR6][R4.64+0x14] ;  /* 0x00001406040d7981 */ /* 0x000f28000c1e1900 */
[----:B------:R-:W4:Y:S04]  /*1fc0*/  LDL R24, [R14+0x18] ;  /* 0x000018000e187983 */ /* 0x000f280000100800 */
[----:B------:R-:W4:Y:S01]  /*1fd0*/  LDG.E R21, desc[UR6][R4.64+0x18] ;  /* 0x0000180604157981 */ /* 0x000f22000c1e1900 */
[C---:B------:R-:W-:Y:S02]  /*1fe0*/  IMAD R16, R9.reuse, R16, RZ ;  /* 0x0000001009107224 */ /* 0x040fe400078e02ff */
[----:B------:R-:W-:-:S02]  /*1ff0*/  IMAD R20, R9, R20, RZ ;  /* 0x0000001409147224 */ /* 0x000fc400078e02ff */
[----:B------:R-:W-:-:S04]  /*2000*/  IMAD R16, R16, R17, R28 ;  /* 0x0000001110107224 */ /* 0x000fc800078e021c */
[----:B------:R-:W-:Y:S01]  /*2010*/  IMAD R16, R20, R19, R16 ;  /* 0x0000001314107224 */ /* 0x000fe200078e0210 */
[----:B------:R-:W-:Y:S01]  /*2020*/  IADD3 R10, PT, PT, R10, 0x8, RZ ;  /* 0x000000080a0a7810 */ /* 0x000fe20007ffe0ff */
[C---:B--2---:R-:W-:Y:S02]  /*2030*/  IMAD R22, R9.reuse, R22, RZ ;  /* 0x0000001609167224 */ /* 0x044fe400078e02ff */
[C---:B---3--:R-:W-:Y:S02]  /*2040*/  IMAD R26, R9.reuse, R26, RZ ;  /* 0x0000001a091a7224 */ /* 0x048fe400078e02ff */
[----:B----4-:R-:W-:Y:S02]  /*2050*/  IMAD R16, R22, R11, R16 ;  /* 0x0000000b16107224 */ /* 0x010fe400078e0210 */
[----:B------:R-:W-:-:S04]  /*2060*/  IMAD R12, R9, R12, RZ ;  /* 0x0000000c090c7224 */ /* 0x000fc800078e02ff */
[----:B------:R-:W-:Y:S02]  /*2070*/  IMAD R12, R12, R13, R16 ;  /* 0x0000000d0c0c7224 */ /* 0x000fe400078e0210 */
[----:B------:R-:W-:-:S04]  /*2080*/  IMAD R24, R9, R24, RZ ;  /* 0x0000001809187224 */ /* 0x000fc800078e02ff */
[----:B------:R-:W-:-:S04]  /*2090*/  IMAD R12, R24, R21, R12 ;  /* 0x00000015180c7224 */ /* 0x000fc800078e020c */
[----:B------:R-:W-:-:S07]  /*20a0*/  IMAD R11, R26, R23, R12 ;  /* 0x000000171a0b7224 */ /* 0x000fce00078e020c */
.L_x_7:
[----:B------:R-:W-:Y:S05]  /*20b0*/  @!P0 BRA `(.L_x_6) ;  /* 0x0000000000f08947 */ /* 0x000fea0003800000 */
[----:B------:R-:W-:-:S04]  /*20c0*/  IADD3 R14, PT, PT, RZ, -R7, RZ ;  /* 0x80000007ff0e7210 */ /* 0x000fc80007ffe0ff */
[----:B------:R-:W-:-:S04]  /*20d0*/  PRMT R14, R14, 0x7710, RZ ;  /* 0x000077100e0e7816 */ /* 0x000fc800000000ff */
[----:B------:R-:W-:-:S04]  /*20e0*/  LOP3.LUT R14, R14, 0xffff, RZ, 0xc0, !PT ;  /* 0x0000ffff0e0e7812 */ /* 0x000fc800078ec0ff */
[C---:B------:R-:W-:Y:S02]  /*20f0*/  LOP3.LUT R4, R14.reuse, 0x7, RZ, 0xc0, !PT ;  /* 0x000000070e047812 */ /* 0x040fe400078ec0ff */
[----:B------:R-:W-:-:S03]  /*2100*/  LOP3.LUT R14, R14, 0x3, RZ, 0xc0, !PT ;  /* 0x000000030e0e7812 */ /* 0x000fc600078ec0ff */
[----:B------:R-:W-:Y:S01]  /*2110*/  VIADD R4, R4, 0xffffffff ;  /* 0xffffffff04047836 */ /* 0x000fe20000000000 */
[----:B------:R-:W-:-:S04]  /*2120*/  ISETP.NE.AND P0, PT, R14, RZ, PT ;  /* 0x000000ff0e00720c */ /* 0x000fc80003f05270 */
[----:B------:R-:W-:-:S13]  /*2130*/  ISETP.GE.U32.AND P1, PT, R4, 0x3, PT ;  /* 0x000000030400780c */ /* 0x000fda0003f26070 */
[----:B------:R-:W-:Y:S05]  /*2140*/  @!P1 BRA `(.L_x_8) ;  /* 0x0000000000689947 */ /* 0x000fea0003800000 */
[----:B------:R-:W0:Y:S01]  /*2150*/  LDC.64 R12, c[0x0][0x380] ;  /* 0x0000e000ff0c7b82 */ /* 0x000e220000000a00 */
[CC--:B------:R-:W-:Y:S02]  /*2160*/  IADD3 R17, PT, PT, R15.reuse, R10.reuse, RZ ;  /* 0x0000000a0f117210 */ /* 0x0c0fe40007ffe0ff */
[----:B------:R-:W-:Y:S02]  /*2170*/  IADD3 R19, P1, PT, R15, R10, RZ ;  /* 0x0000000a0f137210 */ /* 0x000fe40007f3e0ff */
[----:B------:R-:W-:-:S03]  /*2180*/  LEA R16, R10, R1, 0x2 ;  /* 0x000000010a107211 */ /* 0x000fc600078e10ff */
[----:B------:R-:W1:Y:S01]  /*2190*/  LDC.64 R4, c[0x0][0x380] ;  /* 0x0000e000ff047b82 */ /* 0x000e620000000a00 */
[----:B------:R-:W-:Y:S01]  /*21a0*/  IMAD.X R22, RZ, RZ, RZ, P1 ;  /* 0x000000ffff167224 */ /* 0x000fe200008e06ff */
[----:B------:R-:W2:Y:S04]  /*21b0*/  LDL R20, [R16] ;  /* 0x0000000010147983 */ /* 0x000ea80000100800 */
[----:B------:R-:W3:Y:S04]  /*21c0*/  LDL R24, [R16+0x8] ;  /* 0x0000080010187983 */ /* 0x000ee80000100800 */
[----:B------:R-:W4:Y:S01]  /*21d0*/  LDL R26, [R16+0xc] ;  /* 0x00000c00101a7983 */ /* 0x000f220000100800 */
[----:B0-----:R-:W-:-:S06]  /*21e0*/  IMAD.WIDE.U32 R12, R17, 0x4, R12 ;  /* 0x00000004110c7825 */ /* 0x001fcc00078e000c */
[----:B------:R-:W4:Y:S01]  /*21f0*/  LDG.E R12, desc[UR6][R12.64] ;  /* 0x000000060c0c7981 */ /* 0x000f22000c1e1900 */
[----:B-1----:R-:W-:-:S04]  /*2200*/  LEA R4, P1, R19, R4, 0x2 ;  /* 0x0000000413047211 */ /* 0x002fc800078210ff */
[----:B------:R-:W-:Y:S02]  /*2210*/  LEA.HI.X R5, R19, R5, R22, 0x2, P1 ;  /* 0x0000000513057211 */ /* 0x000fe400008f1416 */
[----:B------:R-:W4:Y:S04]  /*2220*/  LDL R22, [R16+0x4] ;  /* 0x0000040010167983 */ /* 0x000f280000100800 */
[----:B------:R-:W4:Y:S04]  /*2230*/  LDG.E R17, desc[UR6][R4.64+0x4] ;  /* 0x0000040604117981 */ /* 0x000f28000c1e1900 */
[----:B------:R-:W4:Y:S04]  /*2240*/  LDG.E R19, desc[UR6][R4.64+0x8] ;  /* 0x0000080604137981 */ /* 0x000f28000c1e1900 */
[----:B------:R-:W4:Y:S01]  /*2250*/  LDG.E R21, desc[UR6][R4.64+0xc] ;  /* 0x00000c0604157981 */ /* 0x000f22000c1e1900 */
[----:B------:R-:W-:Y:S01]  /*2260*/  IADD3 R10, PT, PT, R10, 0x4, RZ ;  /* 0x000000040a0a7810 */ /* 0x000fe20007ffe0ff */
[----:B--2--5:R-:W-:-:S02]  /*2270*/  IMAD R20, R9, R20, RZ ;  /* 0x0000001409147224 */ /* 0x024fc400078e02ff */
[C---:B---3--:R-:W-:Y:S02]  /*2280*/  IMAD R24, R9.reuse, R24, RZ ;  /* 0x0000001809187224 */ /* 0x048fe400078e02ff */
[C---:B----4-:R-:W-:Y:S02]  /*2290*/  IMAD R26, R9.reuse, R26, RZ ;  /* 0x0000001a091a7224 */ /* 0x050fe400078e02ff */
[----:B------:R-:W-:Y:S02]  /*22a0*/  IMAD R20, R20, R12, R11 ;  /* 0x0000000c14147224 */ /* 0x000fe400078e020b */
[----:B------:R-:W-:-:S04]  /*22b0*/  IMAD R11, R9, R22, RZ ;  /* 0x00000016090b7224 */ /* 0x000fc800078e02ff */
[----:B------:R-:W-:-:S04]  /*22c0*/  IMAD R11, R11, R17, R20 ;  /* 0x000000110b0b7224 */ /* 0x000fc800078e0214 */
[----:B------:R-:W-:-:S04]  /*22d0*/  IMAD R11, R24, R19, R11 ;  /* 0x00000013180b7224 */ /* 0x000fc800078e020b */
[----:B------:R-:W-:-:S07]  /*22e0*/  IMAD R11, R26, R21, R11 ;  /* 0x000000151a0b7224 */ /* 0x000fce00078e020b */
.L_x_8:
[----:B------:R-:W-:Y:S05]  /*22f0*/  @!P0 BRA `(.L_x_6) ;  /* 0x0000000000608947 */ /* 0x000fea0003800000 */
[----:B------:R-:W0:Y:S01]  /*2300*/  LDC.64 R4, c[0x0][0x380] ;  /* 0x0000e000ff047b82 */ /* 0x000e220000000a00 */
[----:B------:R-:W-:Y:S01]  /*2310*/  IADD3 R13, PT, PT, R15, R10, RZ ;  /* 0x0000000a0f0d7210 */ /* 0x000fe20007ffe0ff */
[----:B------:R-:W-:-:S05]  /*2320*/  IMAD R12, R10, 0x4, R1 ;  /* 0x000000040a0c7824 */ /* 0x000fca00078e0201 */
[----:B------:R-:W2:Y:S01]  /*2330*/  LDL R16, [R12] ;  /* 0x000000000c107983 */ /* 0x000ea20000100800 */
[----:B0-----:R-:W-:-:S06]  /*2340*/  IMAD.WIDE.U32 R4, R13, 0x4, R4 ;  /* 0x000000040d047825 */ /* 0x001fcc00078e0004 */
[----:B------:R-:W3:Y:S01]  /*2350*/  LDG.E R4, desc[UR6][R4.64] ;  /* 0x0000000604047981 */ /* 0x000ee2000c1e1900 */
[----:B------:R-:W-:Y:S01]  /*2360*/  ISETP.NE.AND P0, PT, R14, 0x1, PT ;  /* 0x000000010e00780c */ /* 0x000fe20003f05270 */
[----:B--2--5:R-:W-:-:S04]  /*2370*/  IMAD R16, R9, R16, RZ ;  /* 0x0000001009107224 */ /* 0x024fc800078e02ff */
[----:B---3--:R-:W-:-:S08]  /*2380*/  IMAD R11, R16, R4, R11 ;  /* 0x00000004100b7224 */ /* 0x008fd000078e020b */
[----:B------:R-:W-:Y:S05]  /*2390*/  @!P0 BRA `(.L_x_6) ;  /* 0x0000000000388947 */ /* 0x000fea0003800000 */
[----:B------:R-:W0:Y:S01]  /*23a0*/  LDC.64 R4, c[0x0][0x380] ;  /* 0x0000e000ff047b82 */ /* 0x000e220000000a00 */
[----:B------:R-:W-:Y:S02]  /*23b0*/  IADD3 R15, P1, PT, R15, R10, RZ ;  /* 0x0000000a0f0f7210 */ /* 0x000fe40007f3e0ff */
[----:B------:R-:W-:Y:S02]  /*23c0*/  ISETP.NE.AND P0, PT, R14, 0x2, PT ;  /* 0x000000020e00780c */ /* 0x000fe40003f05270 */
[----:B------:R-:W-:-:S11]  /*23d0*/  IADD3.X R10, PT, PT, RZ, RZ, RZ, P1, !PT ;  /* 0x000000ffff0a7210 */ /* 0x000fd60000ffe4ff */
[----:B------:R-:W2:Y:S01]  /*23e0*/  @P0 LDL R14, [R12+0x8] ;  /* 0x000008000c0e0983 */ /* 0x000ea20000100800 */
[----:B0-----:R-:W-:-:S04]  /*23f0*/  LEA R4, P1, R15, R4, 0x2 ;  /* 0x000000040f047211 */ /* 0x001fc800078210ff */
[----:B------:R-:W-:Y:S02]  /*2400*/  LEA.HI.X R5, R15, R5, R10, 0x2, P1 ;  /* 0x000000050f057211 */ /* 0x000fe400008f140a */
[----:B------:R-:W3:Y:S04]  /*2410*/  LDL R10, [R12+0x4] ;  /* 0x000004000c0a7983 */ /* 0x000ee80000100800 */
[----:B------:R-:W4:Y:S04]  /*2420*/  LDG.E R13, desc[UR6][R4.64+0x4] ;  /* 0x00000406040d7981 */ /* 0x000f28000c1e1900 */
[----:B------:R-:W5:Y:S01]  /*2430*/  @P0 LDG.E R15, desc[UR6][R4.64+0x8] ;  /* 0x00000806040f0981 */ /* 0x000f62000c1e1900 */
[----:B--2---:R-:W-:-:S02]  /*2440*/  @P0 IMAD R14, R9, R14, RZ ;  /* 0x0000000e090e0224 */ /* 0x004fc400078e02ff */
[----:B---3--:R-:W-:-:S04]  /*2450*/  IMAD R10, R9, R10, RZ ;  /* 0x0000000a090a7224 */ /* 0x008fc800078e02ff */
[----:B----4-:R-:W-:-:S04]  /*2460*/  IMAD R11, R10, R13, R11 ;  /* 0x0000000d0a0b7224 */ /* 0x010fc800078e020b */
[----:B-----5:R-:W-:-:S07]  /*2470*/  @P0 IMAD R11, R14, R15, R11 ;  /* 0x0000000f0e0b0224 */ /* 0x020fce00078e020b */
.L_x_6:
[----:B------:R-:W-:Y:S01]  /*2480*/  IADD3 R6, PT, PT, R6, 0x1, RZ ;  /* 0x0000000106067810 */ /* 0x000fe20007ffe0ff */
[----:B------:R-:W-:Y:S01]  /*2490*/  VIADD R8, R8, 0x1 ;  /* 0x0000000108087836 */ /* 0x000fe20000000000 */
[----:B------:R-:W-:Y:S02]  /*24a0*/  IADD3 R7, PT, PT, R7, 0x1, RZ ;  /* 0x0000000107077810 */ /* 0x000fe40007ffe0ff */
[----:B------:R-:W-:-:S13]  /*24b0*/  ISETP.NE.AND P0, PT, R6, 0x200, PT ;  /* 0x000002000600780c */ /* 0x000fda0003f05270 */
[----:B------:R-:W-:Y:S05]  /*24c0*/  @P0 BRA `(.L_x_9) ;  /* 0xfffffff000d80947 */ /* 0x000fea000383ffff */
[----:B------:R-:W0:Y:S01]  /*24d0*/  LDC.64 R2, c[0x0][0x388] ;  /* 0x0000e200ff027b82 */ /* 0x000e220000000a00 */
[----:B------:R-:W-:Y:S01]  /*24e0*/  IADD3 R11, PT, PT, -R11, RZ, RZ ;  /* 0x000000ff0b0b7210 */ /* 0x000fe20007ffe1ff */
[----:B0-----:R-:W-:-:S05]  /*24f0*/  IMAD.WIDE R18, R18, 0x4, R2 ;  /* 0x0000000412127825 */ /* 0x001fca00078e0202 */
[----:B------:R-:W-:Y:S01]  /*2500*/  STG.E desc[UR6][R18.64], R11 ;  /* 0x0000000b12007986 */ /* 0x000fe2000c101906 */
[----:B------:R-:W-:Y:S05]  /*2510*/  EXIT ;  /* 0x000000000000794d */ /* 0x000fea0003800000 */
.L_x_10:
[----:B------:R-:W-:-:S00]  /*2520*/  BRA `(.L_x_10) ;  /* 0xfffffffc00fc7947 */ /* 0x000fc0000383ffff */
[----:B------:R-:W-:-:S00]  /*2530*/  NOP ;  /* 0x0000000000007918 */ /* 0x000fc00000000000 */
        /* <DEDUP_REMOVED lines=12> */
.L_x_11:


//--------------------- .nv.shared.reserved.0     --------------------------
	.section	.nv.shared.reserved.0,"aw",@nobits
	.weak		__nv_reservedSMEM_offset_0_alias
	.size		__nv_reservedSMEM_offset_0_alias, 0, 64
	.other		__nv_reservedSMEM_offset_0_alias,@"STO_CUDA_RESERVED_SHARED STV_DEFAULT"
__nv_reservedSMEM_offset_0_alias:
	.zero		0
	.zero		64


//--------------------- .nv.constant0._Z5isingPiS_ --------------------------
	.section	.nv.constant0._Z5isingPiS_,"a",@progbits
	.sectionflags	@""
	.align	4
.nv.constant0._Z5isingPiS_:
	.zero		912


//--------------------- SYMBOLS --------------------------

	.type		.nv.reservedSmem.offset0,@object
	.size		.nv.reservedSmem.offset0,0x4
